//
// Generated by NVIDIA NVVM Compiler
//
// Compiler Build ID: CL-36424714
// Cuda compilation tools, release 13.0, V13.0.88
// Based on NVVM 20.0.0
//

.version 9.0
.target sm_100
.address_size 64

	// .globl	_Z21calculate_class_statsPfPiS_S_S0_iii
.global .align 1 .b8 _ZN34_INTERNAL_007be856_4_k_cu_2346b9774cuda3std3__45__cpo5beginE[1];
.global .align 1 .b8 _ZN34_INTERNAL_007be856_4_k_cu_2346b9774cuda3std3__45__cpo3endE[1];
.global .align 1 .b8 _ZN34_INTERNAL_007be856_4_k_cu_2346b9774cuda3std3__45__cpo6cbeginE[1];
.global .align 1 .b8 _ZN34_INTERNAL_007be856_4_k_cu_2346b9774cuda3std3__45__cpo4cendE[1];
.global .align 1 .b8 _ZN34_INTERNAL_007be856_4_k_cu_2346b9774cuda3std3__45__cpo6rbeginE[1];
.global .align 1 .b8 _ZN34_INTERNAL_007be856_4_k_cu_2346b9774cuda3std3__45__cpo4rendE[1];
.global .align 1 .b8 _ZN34_INTERNAL_007be856_4_k_cu_2346b9774cuda3std3__45__cpo7crbeginE[1];
.global .align 1 .b8 _ZN34_INTERNAL_007be856_4_k_cu_2346b9774cuda3std3__45__cpo5crendE[1];
.global .align 1 .b8 _ZN34_INTERNAL_007be856_4_k_cu_2346b9774cuda3std3__436_GLOBAL__N__007be856_4_k_cu_2346b9776ignoreE[1];
.global .align 1 .b8 _ZN34_INTERNAL_007be856_4_k_cu_2346b9774cuda3std3__419piecewise_constructE[1];
.global .align 1 .b8 _ZN34_INTERNAL_007be856_4_k_cu_2346b9774cuda3std3__48in_placeE[1];
.global .align 1 .b8 _ZN34_INTERNAL_007be856_4_k_cu_2346b9774cuda3std3__420unreachable_sentinelE[1];
.global .align 1 .b8 _ZN34_INTERNAL_007be856_4_k_cu_2346b9774cuda3std3__47nulloptE[1];
.global .align 1 .b8 _ZN34_INTERNAL_007be856_4_k_cu_2346b9774cuda3std3__48unexpectE[1];
.global .align 1 .b8 _ZN34_INTERNAL_007be856_4_k_cu_2346b9774cuda3std6ranges3__45__cpo4swapE[1];
.global .align 1 .b8 _ZN34_INTERNAL_007be856_4_k_cu_2346b9774cuda3std6ranges3__45__cpo9iter_moveE[1];
.global .align 1 .b8 _ZN34_INTERNAL_007be856_4_k_cu_2346b9774cuda3std6ranges3__45__cpo5beginE[1];
.global .align 1 .b8 _ZN34_INTERNAL_007be856_4_k_cu_2346b9774cuda3std6ranges3__45__cpo3endE[1];
.global .align 1 .b8 _ZN34_INTERNAL_007be856_4_k_cu_2346b9774cuda3std6ranges3__45__cpo6cbeginE[1];
.global .align 1 .b8 _ZN34_INTERNAL_007be856_4_k_cu_2346b9774cuda3std6ranges3__45__cpo4cendE[1];
.global .align 1 .b8 _ZN34_INTERNAL_007be856_4_k_cu_2346b9774cuda3std6ranges3__45__cpo7advanceE[1];
.global .align 1 .b8 _ZN34_INTERNAL_007be856_4_k_cu_2346b9774cuda3std6ranges3__45__cpo9iter_swapE[1];
.global .align 1 .b8 _ZN34_INTERNAL_007be856_4_k_cu_2346b9774cuda3std6ranges3__45__cpo4nextE[1];
.global .align 1 .b8 _ZN34_INTERNAL_007be856_4_k_cu_2346b9774cuda3std6ranges3__45__cpo4prevE[1];
.global .align 1 .b8 _ZN34_INTERNAL_007be856_4_k_cu_2346b9774cuda3std6ranges3__45__cpo4dataE[1];
.global .align 1 .b8 _ZN34_INTERNAL_007be856_4_k_cu_2346b9774cuda3std6ranges3__45__cpo5cdataE[1];
.global .align 1 .b8 _ZN34_INTERNAL_007be856_4_k_cu_2346b9774cuda3std6ranges3__45__cpo4sizeE[1];
.global .align 1 .b8 _ZN34_INTERNAL_007be856_4_k_cu_2346b9774cuda3std6ranges3__45__cpo5ssizeE[1];
.global .align 1 .b8 _ZN34_INTERNAL_007be856_4_k_cu_2346b9774cuda3std6ranges3__45__cpo8distanceE[1];
.global .align 1 .b8 _ZN34_INTERNAL_007be856_4_k_cu_2346b9776thrust24THRUST_300001_SM_1000_NS8cuda_cub3parE[1];
.global .align 1 .b8 _ZN34_INTERNAL_007be856_4_k_cu_2346b9776thrust24THRUST_300001_SM_1000_NS8cuda_cub10par_nosyncE[1];
.global .align 1 .b8 _ZN34_INTERNAL_007be856_4_k_cu_2346b9776thrust24THRUST_300001_SM_1000_NS6system6detail10sequential3seqE[1];
.global .align 1 .b8 _ZN34_INTERNAL_007be856_4_k_cu_2346b9776thrust24THRUST_300001_SM_1000_NS12placeholders2_1E[1];
.global .align 1 .b8 _ZN34_INTERNAL_007be856_4_k_cu_2346b9776thrust24THRUST_300001_SM_1000_NS12placeholders2_2E[1];
.global .align 1 .b8 _ZN34_INTERNAL_007be856_4_k_cu_2346b9776thrust24THRUST_300001_SM_1000_NS12placeholders2_3E[1];
.global .align 1 .b8 _ZN34_INTERNAL_007be856_4_k_cu_2346b9776thrust24THRUST_300001_SM_1000_NS12placeholders2_4E[1];
.global .align 1 .b8 _ZN34_INTERNAL_007be856_4_k_cu_2346b9776thrust24THRUST_300001_SM_1000_NS12placeholders2_5E[1];
.global .align 1 .b8 _ZN34_INTERNAL_007be856_4_k_cu_2346b9776thrust24THRUST_300001_SM_1000_NS12placeholders2_6E[1];
.global .align 1 .b8 _ZN34_INTERNAL_007be856_4_k_cu_2346b9776thrust24THRUST_300001_SM_1000_NS12placeholders2_7E[1];
.global .align 1 .b8 _ZN34_INTERNAL_007be856_4_k_cu_2346b9776thrust24THRUST_300001_SM_1000_NS12placeholders2_8E[1];
.global .align 1 .b8 _ZN34_INTERNAL_007be856_4_k_cu_2346b9776thrust24THRUST_300001_SM_1000_NS12placeholders2_9E[1];
.global .align 1 .b8 _ZN34_INTERNAL_007be856_4_k_cu_2346b9776thrust24THRUST_300001_SM_1000_NS12placeholders3_10E[1];
.global .align 1 .b8 _ZN34_INTERNAL_007be856_4_k_cu_2346b9776thrust24THRUST_300001_SM_1000_NS3seqE[1];

.visible .entry _Z21calculate_class_statsPfPiS_S_S0_iii(
	.param .u64 .ptr .align 1 _Z21calculate_class_statsPfPiS_S_S0_iii_param_0,
	.param .u64 .ptr .align 1 _Z21calculate_class_statsPfPiS_S_S0_iii_param_1,
	.param .u64 .ptr .align 1 _Z21calculate_class_statsPfPiS_S_S0_iii_param_2,
	.param .u64 .ptr .align 1 _Z21calculate_class_statsPfPiS_S_S0_iii_param_3,
	.param .u64 .ptr .align 1 _Z21calculate_class_statsPfPiS_S_S0_iii_param_4,
	.param .u32 _Z21calculate_class_statsPfPiS_S_S0_iii_param_5,
	.param .u32 _Z21calculate_class_statsPfPiS_S_S0_iii_param_6,
	.param .u32 _Z21calculate_class_statsPfPiS_S_S0_iii_param_7
)
{
	.reg .pred 	%p<27>;
	.reg .b32 	%r<155>;
	.reg .b32 	%f<145>;
	.reg .b64 	%rd<62>;

	ld.param.u64 	%rd12, [_Z21calculate_class_statsPfPiS_S_S0_iii_param_0];
	ld.param.u64 	%rd13, [_Z21calculate_class_statsPfPiS_S_S0_iii_param_1];
	ld.param.u64 	%rd14, [_Z21calculate_class_statsPfPiS_S_S0_iii_param_2];
	ld.param.u64 	%rd15, [_Z21calculate_class_statsPfPiS_S_S0_iii_param_3];
	ld.param.u32 	%r75, [_Z21calculate_class_statsPfPiS_S_S0_iii_param_5];
	ld.param.u32 	%r76, [_Z21calculate_class_statsPfPiS_S_S0_iii_param_6];
	ld.param.u32 	%r77, [_Z21calculate_class_statsPfPiS_S_S0_iii_param_7];
	cvta.to.global.u64 	%rd1, %rd12;
	cvta.to.global.u64 	%rd2, %rd13;
	cvta.to.global.u64 	%rd3, %rd15;
	cvta.to.global.u64 	%rd4, %rd14;
	mov.u32 	%r78, %ctaid.x;
	mov.u32 	%r79, %ntid.x;
	mov.u32 	%r80, %tid.x;
	mad.lo.s32 	%r1, %r78, %r79, %r80;
	mul.lo.s32 	%r81, %r77, %r76;
	setp.ge.s32 	%p1, %r1, %r81;
	@%p1 bra 	$L__BB0_45;
	div.s32 	%r3, %r1, %r76;
	mul.lo.s32 	%r83, %r3, %r76;
	sub.s32 	%r2, %r1, %r83;
	setp.lt.s32 	%p2, %r75, 1;
	mov.b32 	%r131, 0;
	mov.f32 	%f103, 0f00000000;
	mov.f32 	%f104, %f103;
	@%p2 bra 	$L__BB0_42;
	and.b32  	%r4, %r75, 7;
	setp.lt.u32 	%p3, %r75, 8;
	mov.f32 	%f104, 0f00000000;
	mov.b32 	%r147, 0;
	mov.u32 	%r131, %r147;
	mov.f32 	%f103, %f104;
	@%p3 bra 	$L__BB0_21;
	and.b32  	%r87, %r75, 2147483640;
	neg.s32 	%r129, %r87;
	mad.lo.s32 	%r128, %r76, 7, %r2;
	mad.lo.s32 	%r127, %r76, 6, %r2;
	mad.lo.s32 	%r126, %r76, 5, %r2;
	shl.b32 	%r88, %r76, 2;
	add.s32 	%r125, %r2, %r88;
	mad.lo.s32 	%r124, %r76, 3, %r2;
	shl.b32 	%r89, %r76, 1;
	add.s32 	%r123, %r2, %r89;
	add.s32 	%r122, %r2, %r76;
	add.s64 	%rd61, %rd2, 16;
	mov.f32 	%f104, 0f00000000;
	mov.b32 	%r131, 0;
	mov.u32 	%r121, %r2;
$L__BB0_4:
	.pragma "nounroll";
	ld.global.u32 	%r90, [%rd61+-16];
	setp.ne.s32 	%p4, %r90, %r3;
	@%p4 bra 	$L__BB0_6;
	mul.wide.s32 	%rd16, %r121, 4;
	add.s64 	%rd17, %rd1, %rd16;
	ld.global.f32 	%f79, [%rd17];
	add.f32 	%f103, %f103, %f79;
	fma.rn.f32 	%f104, %f79, %f79, %f104;
	add.s32 	%r131, %r131, 1;
$L__BB0_6:
	ld.global.u32 	%r91, [%rd61+-12];
	setp.ne.s32 	%p5, %r91, %r3;
	@%p5 bra 	$L__BB0_8;
	mul.wide.s32 	%rd18, %r122, 4;
	add.s64 	%rd19, %rd1, %rd18;
	ld.global.f32 	%f80, [%rd19];
	add.f32 	%f103, %f103, %f80;
	fma.rn.f32 	%f104, %f80, %f80, %f104;
	add.s32 	%r131, %r131, 1;
$L__BB0_8:
	ld.global.u32 	%r92, [%rd61+-8];
	setp.ne.s32 	%p6, %r92, %r3;
	@%p6 bra 	$L__BB0_10;
	mul.wide.s32 	%rd20, %r123, 4;
	add.s64 	%rd21, %rd1, %rd20;
	ld.global.f32 	%f81, [%rd21];
	add.f32 	%f103, %f103, %f81;
	fma.rn.f32 	%f104, %f81, %f81, %f104;
	add.s32 	%r131, %r131, 1;
$L__BB0_10:
	ld.global.u32 	%r93, [%rd61+-4];
	setp.ne.s32 	%p7, %r93, %r3;
	@%p7 bra 	$L__BB0_12;
	mul.wide.s32 	%rd22, %r124, 4;
	add.s64 	%rd23, %rd1, %rd22;
	ld.global.f32 	%f82, [%rd23];
	add.f32 	%f103, %f103, %f82;
	fma.rn.f32 	%f104, %f82, %f82, %f104;
	add.s32 	%r131, %r131, 1;
$L__BB0_12:
	ld.global.u32 	%r94, [%rd61];
	setp.ne.s32 	%p8, %r94, %r3;
	@%p8 bra 	$L__BB0_14;
	mul.wide.s32 	%rd24, %r125, 4;
	add.s64 	%rd25, %rd1, %rd24;
	ld.global.f32 	%f83, [%rd25];
	add.f32 	%f103, %f103, %f83;
	fma.rn.f32 	%f104, %f83, %f83, %f104;
	add.s32 	%r131, %r131, 1;
$L__BB0_14:
	ld.global.u32 	%r95, [%rd61+4];
	setp.ne.s32 	%p9, %r95, %r3;
	@%p9 bra 	$L__BB0_16;
	mul.wide.s32 	%rd26, %r126, 4;
	add.s64 	%rd27, %rd1, %rd26;
	ld.global.f32 	%f84, [%rd27];
	add.f32 	%f103, %f103, %f84;
	fma.rn.f32 	%f104, %f84, %f84, %f104;
	add.s32 	%r131, %r131, 1;
$L__BB0_16:
	ld.global.u32 	%r96, [%rd61+8];
	setp.ne.s32 	%p10, %r96, %r3;
	@%p10 bra 	$L__BB0_18;
	mul.wide.s32 	%rd28, %r127, 4;
	add.s64 	%rd29, %rd1, %rd28;
	ld.global.f32 	%f85, [%rd29];
	add.f32 	%f103, %f103, %f85;
	fma.rn.f32 	%f104, %f85, %f85, %f104;
	add.s32 	%r131, %r131, 1;
$L__BB0_18:
	ld.global.u32 	%r97, [%rd61+12];
	setp.ne.s32 	%p11, %r97, %r3;
	@%p11 bra 	$L__BB0_20;
	mul.wide.s32 	%rd30, %r128, 4;
	add.s64 	%rd31, %rd1, %rd30;
	ld.global.f32 	%f86, [%rd31];
	add.f32 	%f103, %f103, %f86;
	fma.rn.f32 	%f104, %f86, %f86, %f104;
	add.s32 	%r131, %r131, 1;
$L__BB0_20:
	and.b32  	%r147, %r75, 2147483640;
	add.s32 	%r129, %r129, 8;
	shl.b32 	%r98, %r76, 3;
	add.s32 	%r128, %r128, %r98;
	add.s32 	%r127, %r127, %r98;
	add.s32 	%r126, %r126, %r98;
	add.s32 	%r125, %r125, %r98;
	add.s32 	%r124, %r124, %r98;
	add.s32 	%r123, %r123, %r98;
	add.s32 	%r122, %r122, %r98;
	add.s32 	%r121, %r121, %r98;
	add.s64 	%rd61, %rd61, 32;
	setp.ne.s32 	%p12, %r129, 0;
	@%p12 bra 	$L__BB0_4;
$L__BB0_21:
	setp.eq.s32 	%p13, %r4, 0;
	@%p13 bra 	$L__BB0_42;
	and.b32  	%r52, %r75, 3;
	setp.lt.u32 	%p14, %r4, 4;
	@%p14 bra 	$L__BB0_32;
	mul.wide.u32 	%rd32, %r147, 4;
	add.s64 	%rd8, %rd2, %rd32;
	ld.global.u32 	%r100, [%rd8];
	setp.ne.s32 	%p15, %r100, %r3;
	@%p15 bra 	$L__BB0_25;
	mad.lo.s32 	%r101, %r147, %r76, %r2;
	mul.wide.s32 	%rd33, %r101, 4;
	add.s64 	%rd34, %rd1, %rd33;
	ld.global.f32 	%f88, [%rd34];
	add.f32 	%f103, %f103, %f88;
	fma.rn.f32 	%f104, %f88, %f88, %f104;
	add.s32 	%r131, %r131, 1;
$L__BB0_25:
	ld.global.u32 	%r102, [%rd8+4];
	setp.ne.s32 	%p16, %r102, %r3;
	@%p16 bra 	$L__BB0_27;
	mad.lo.s32 	%r103, %r76, %r147, %r76;
	add.s32 	%r104, %r103, %r2;
	mul.wide.s32 	%rd35, %r104, 4;
	add.s64 	%rd36, %rd1, %rd35;
	ld.global.f32 	%f89, [%rd36];
	add.f32 	%f103, %f103, %f89;
	fma.rn.f32 	%f104, %f89, %f89, %f104;
	add.s32 	%r131, %r131, 1;
$L__BB0_27:
	ld.global.u32 	%r105, [%rd8+8];
	setp.ne.s32 	%p17, %r105, %r3;
	@%p17 bra 	$L__BB0_29;
	add.s32 	%r106, %r147, 2;
	mad.lo.s32 	%r107, %r106, %r76, %r2;
	mul.wide.s32 	%rd37, %r107, 4;
	add.s64 	%rd38, %rd1, %rd37;
	ld.global.f32 	%f90, [%rd38];
	add.f32 	%f103, %f103, %f90;
	fma.rn.f32 	%f104, %f90, %f90, %f104;
	add.s32 	%r131, %r131, 1;
$L__BB0_29:
	ld.global.u32 	%r108, [%rd8+12];
	setp.ne.s32 	%p18, %r108, %r3;
	@%p18 bra 	$L__BB0_31;
	add.s32 	%r109, %r147, 3;
	mad.lo.s32 	%r110, %r109, %r76, %r2;
	mul.wide.s32 	%rd39, %r110, 4;
	add.s64 	%rd40, %rd1, %rd39;
	ld.global.f32 	%f91, [%rd40];
	add.f32 	%f103, %f103, %f91;
	fma.rn.f32 	%f104, %f91, %f91, %f104;
	add.s32 	%r131, %r131, 1;
$L__BB0_31:
	add.s32 	%r147, %r147, 4;
$L__BB0_32:
	setp.eq.s32 	%p19, %r52, 0;
	@%p19 bra 	$L__BB0_42;
	setp.eq.s32 	%p20, %r52, 1;
	@%p20 bra 	$L__BB0_39;
	mul.wide.u32 	%rd41, %r147, 4;
	add.s64 	%rd9, %rd2, %rd41;
	ld.global.u32 	%r112, [%rd9];
	setp.ne.s32 	%p21, %r112, %r3;
	@%p21 bra 	$L__BB0_36;
	mad.lo.s32 	%r113, %r147, %r76, %r2;
	mul.wide.s32 	%rd42, %r113, 4;
	add.s64 	%rd43, %rd1, %rd42;
	ld.global.f32 	%f93, [%rd43];
	add.f32 	%f103, %f103, %f93;
	fma.rn.f32 	%f104, %f93, %f93, %f104;
	add.s32 	%r131, %r131, 1;
$L__BB0_36:
	ld.global.u32 	%r114, [%rd9+4];
	setp.ne.s32 	%p22, %r114, %r3;
	@%p22 bra 	$L__BB0_38;
	mad.lo.s32 	%r115, %r76, %r147, %r76;
	add.s32 	%r116, %r115, %r2;
	mul.wide.s32 	%rd44, %r116, 4;
	add.s64 	%rd45, %rd1, %rd44;
	ld.global.f32 	%f94, [%rd45];
	add.f32 	%f103, %f103, %f94;
	fma.rn.f32 	%f104, %f94, %f94, %f104;
	add.s32 	%r131, %r131, 1;
$L__BB0_38:
	add.s32 	%r147, %r147, 2;
$L__BB0_39:
	and.b32  	%r117, %r75, 1;
	setp.eq.b32 	%p23, %r117, 1;
	not.pred 	%p24, %p23;
	@%p24 bra 	$L__BB0_42;
	mul.wide.u32 	%rd46, %r147, 4;
	add.s64 	%rd47, %rd2, %rd46;
	ld.global.u32 	%r118, [%rd47];
	setp.ne.s32 	%p25, %r118, %r3;
	@%p25 bra 	$L__BB0_42;
	mad.lo.s32 	%r119, %r147, %r76, %r2;
	mul.wide.s32 	%rd48, %r119, 4;
	add.s64 	%rd49, %rd1, %rd48;
	ld.global.f32 	%f95, [%rd49];
	add.f32 	%f103, %f103, %f95;
	fma.rn.f32 	%f104, %f95, %f95, %f104;
	add.s32 	%r131, %r131, 1;
$L__BB0_42:
	ld.param.u64 	%rd60, [_Z21calculate_class_statsPfPiS_S_S0_iii_param_4];
	cvta.to.global.u64 	%rd10, %rd60;
	setp.lt.s32 	%p26, %r131, 1;
	@%p26 bra 	$L__BB0_44;
	cvt.rn.f32.u32 	%f96, %r131;
	div.rn.f32 	%f97, %f103, %f96;
	mul.wide.s32 	%rd55, %r1, 4;
	add.s64 	%rd56, %rd4, %rd55;
	st.global.f32 	[%rd56], %f97;
	div.rn.f32 	%f98, %f104, %f96;
	mul.f32 	%f99, %f97, %f97;
	sub.f32 	%f100, %f98, %f99;
	add.s64 	%rd57, %rd3, %rd55;
	st.global.f32 	[%rd57], %f100;
	mul.wide.s32 	%rd58, %r3, 4;
	add.s64 	%rd59, %rd10, %rd58;
	st.global.u32 	[%rd59], %r131;
	bra.uni 	$L__BB0_45;
$L__BB0_44:
	mul.wide.s32 	%rd50, %r1, 4;
	add.s64 	%rd51, %rd4, %rd50;
	mov.b32 	%r120, 0;
	st.global.u32 	[%rd51], %r120;
	add.s64 	%rd52, %rd3, %rd50;
	st.global.u32 	[%rd52], %r120;
	mul.wide.s32 	%rd53, %r3, 4;
	add.s64 	%rd54, %rd10, %rd53;
	st.global.u32 	[%rd54], %r120;
$L__BB0_45:
	ret;

}
	// .globl	_ZN3cub18CUB_300001_SM_10006detail11EmptyKernelIvEEvv
.visible .entry _ZN3cub18CUB_300001_SM_10006detail11EmptyKernelIvEEvv()
{


	ret;

}


// ===== COMPILED SASS (sm_100) =====

	.target	sm_100

	.elftype	@"ET_EXEC"


//--------------------- .note.nv.tkinfo           --------------------------
	.section	.note.nv.tkinfo,"",@"SHT_NOTE"
	.sectionflags	@"SHF_NOTE_NV_TKINFO"
	.tkinfo
        /*0018*/ 	.word	0x00000002
        /*0030*/ 	.string	""
        /*0030*/ 	.string	"ptxas"
        /*0030*/ 	.string	"Cuda compilation tools, release 13.0, V13.0.88"
        /*0030*/ 	.string	"Build cuda_13.0.r13.0/compiler.36424714_0"
        /*0030*/ 	.string	"-arch sm_100 -m 64 "



//--------------------- .note.nv.cuinfo           --------------------------
	.section	.note.nv.cuinfo,"",@"SHT_NOTE"
	.sectionflags	@"SHF_NOTE_NV_CUINFO"
        /*0018*/ 	.short	0x0002
        /*001a*/ 	.short	0x0064
        /*001c*/ 	.short	0x0082
	.zero		2


//--------------------- .nv.info                  --------------------------
	.section	.nv.info,"",@"SHT_CUDA_INFO"
	.align	4


	//----- nvinfo : EIATTR_REGCOUNT
	.align		4
        /*0000*/ 	.byte	0x04, 0x2f
        /*0002*/ 	.short	(.L_44 - .L_43)
	.align		4
.L_43:
        /*0004*/ 	.word	index@(_Z21calculate_class_statsPfPiS_S_S0_iii)
        /*0008*/ 	.word	0x00000020


	//----- nvinfo : EIATTR_FRAME_SIZE
	.align		4
.L_44:
        /*000c*/ 	.byte	0x04, 0x11
        /*000e*/ 	.short	(.L_46 - .L_45)
	.align		4
.L_45:
        /*0010*/ 	.word	index@($__internal_0_$__cuda_sm3x_div_rn_noftz_f32_slowpath)
        /*0014*/ 	.word	0x00000000


	//----- nvinfo : EIATTR_FRAME_SIZE
	.align		4
.L_46:
        /*0018*/ 	.byte	0x04, 0x11
        /*001a*/ 	.short	(.L_48 - .L_47)
	.align		4
.L_47:
        /*001c*/ 	.word	index@(_Z21calculate_class_statsPfPiS_S_S0_iii)
        /*0020*/ 	.word	0x00000000


	//----- nvinfo : EIATTR_REGCOUNT
	.align		4
.L_48:
        /*0024*/ 	.byte	0x04, 0x2f
        /*0026*/ 	.short	(.L_50 - .L_49)
	.align		4
.L_49:
        /*0028*/ 	.word	index@(_ZN3cub18CUB_300001_SM_10006detail11EmptyKernelIvEEvv)
        /*002c*/ 	.word	0x00000004


	//----- nvinfo : EIATTR_FRAME_SIZE
	.align		4
.L_50:
        /*0030*/ 	.byte	0x04, 0x11
        /*0032*/ 	.short	(.L_52 - .L_51)
	.align		4
.L_51:
        /*0034*/ 	.word	index@(_ZN3cub18CUB_300001_SM_10006detail11EmptyKernelIvEEvv)
        /*0038*/ 	.word	0x00000000


	//----- nvinfo : EIATTR_MIN_STACK_SIZE
	.align		4
.L_52:
        /*003c*/ 	.byte	0x04, 0x12
        /*003e*/ 	.short	(.L_54 - .L_53)
	.align		4
.L_53:
        /*0040*/ 	.word	index@(_ZN3cub18CUB_300001_SM_10006detail11EmptyKernelIvEEvv)
        /*0044*/ 	.word	0x00000000


	//----- nvinfo : EIATTR_MIN_STACK_SIZE
	.align		4
.L_54:
        /*0048*/ 	.byte	0x04, 0x12
        /*004a*/ 	.short	(.L_56 - .L_55)
	.align		4
.L_55:
        /*004c*/ 	.word	index@(_Z21calculate_class_statsPfPiS_S_S0_iii)
        /*0050*/ 	.word	0x00000000
.L_56:


//--------------------- .nv.compat                --------------------------
	.section	.nv.compat,"",@"SHT_CUDA_COMPAT_INFO"
	.align	4
        /*0000*/ 	.byte	0x02, 0x09, 0x00, 0x00, 0x02, 0x02, 0x01, 0x00, 0x02, 0x05, 0x05, 0x00, 0x03, 0x07, 0x01, 0x01
        /*0010*/ 	.byte	0x02, 0x03, 0x00, 0x00, 0x02, 0x06, 0x01, 0x00, 0x04, 0x0b, 0x08, 0x00, 0x01, 0x00, 0x00, 0x00
        /*0020*/ 	.byte	0x00, 0x00, 0x00, 0x00


//--------------------- .nv.info._ZN3cub18CUB_300001_SM_10006detail11EmptyKernelIvEEvv --------------------------
	.section	.nv.info._ZN3cub18CUB_300001_SM_10006detail11EmptyKernelIvEEvv,"",@"SHT_CUDA_INFO"
	.sectionflags	@""
	.align	4


	//----- nvinfo : EIATTR_CUDA_API_VERSION
	.align		4
        /*0000*/ 	.byte	0x04, 0x37
        /*0002*/ 	.short	(.L_58 - .L_57)
.L_57:
        /*0004*/ 	.word	0x00000082


	//----- nvinfo : EIATTR_SPARSE_MMA_MASK
	.align		4
.L_58:
        /*0008*/ 	.byte	0x03, 0x50
        /*000a*/ 	.short	0x0000


	//----- nvinfo : EIATTR_MAXREG_COUNT
	.align		4
        /*000c*/ 	.byte	0x03, 0x1b
        /*000e*/ 	.short	0x00ff


	//----- nvinfo : EIATTR_MERCURY_ISA_VERSION
	.align		4
        /*0010*/ 	.byte	0x03, 0x5f
        /*0012*/ 	.short	0x0101


	//----- nvinfo : EIATTR_VRC_CTA_INIT_COUNT
	.align		4
        /*0014*/ 	.byte	0x02, 0x4a
	.zero		1
	.zero		1


	//----- nvinfo : EIATTR_EXIT_INSTR_OFFSETS
	.align		4
        /*0018*/ 	.byte	0x04, 0x1c
        /*001a*/ 	.short	(.L_60 - .L_59)


	//   ....[0]....
.L_59:
        /*001c*/ 	.word	0x00000010


	//----- nvinfo : EIATTR_SW_WAR
	.align		4
.L_60:
        /*0020*/ 	.byte	0x04, 0x36
        /*0022*/ 	.short	(.L_62 - .L_61)
.L_61:
        /*0024*/ 	.word	0x00000008
.L_62:


//--------------------- .nv.info._Z21calculate_class_statsPfPiS_S_S0_iii --------------------------
	.section	.nv.info._Z21calculate_class_statsPfPiS_S_S0_iii,"",@"SHT_CUDA_INFO"
	.sectionflags	@""
	.align	4


	//----- nvinfo : EIATTR_CUDA_API_VERSION
	.align		4
        /*0000*/ 	.byte	0x04, 0x37
        /*0002*/ 	.short	(.L_64 - .L_63)
.L_63:
        /*0004*/ 	.word	0x00000082


	//----- nvinfo : EIATTR_KPARAM_INFO
	.align		4
.L_64:
        /*0008*/ 	.byte	0x04, 0x17
        /*000a*/ 	.short	(.L_66 - .L_65)
.L_65:
        /*000c*/ 	.word	0x00000000
        /*0010*/ 	.short	0x0007
        /*0012*/ 	.short	0x0030
        /*0014*/ 	.byte	0x00, 0xf0, 0x11, 0x00


	//----- nvinfo : EIATTR_KPARAM_INFO
	.align		4
.L_66:
        /*0018*/ 	.byte	0x04, 0x17
        /*001a*/ 	.short	(.L_68 - .L_67)
.L_67:
        /*001c*/ 	.word	0x00000000
        /*0020*/ 	.short	0x0006
        /*0022*/ 	.short	0x002c
        /*0024*/ 	.byte	0x00, 0xf0, 0x11, 0x00


	//----- nvinfo : EIATTR_KPARAM_INFO
	.align		4
.L_68:
        /*0028*/ 	.byte	0x04, 0x17
        /*002a*/ 	.short	(.L_70 - .L_69)
.L_69:
        /*002c*/ 	.word	0x00000000
        /*0030*/ 	.short	0x0005
        /*0032*/ 	.short	0x0028
        /*0034*/ 	.byte	0x00, 0xf0, 0x11, 0x00


	//----- nvinfo : EIATTR_KPARAM_INFO
	.align		4
.L_70:
        /*0038*/ 	.byte	0x04, 0x17
        /*003a*/ 	.short	(.L_72 - .L_71)
.L_71:
        /*003c*/ 	.word	0x00000000
        /*0040*/ 	.short	0x0004
        /*0042*/ 	.short	0x0020
        /*0044*/ 	.byte	0x00, 0xf5, 0x21, 0x00


	//----- nvinfo : EIATTR_KPARAM_INFO
	.align		4
.L_72:
        /*0048*/ 	.byte	0x04, 0x17
        /*004a*/ 	.short	(.L_74 - .L_73)
.L_73:
        /*004c*/ 	.word	0x00000000
        /*0050*/ 	.short	0x0003
        /*0052*/ 	.short	0x0018
        /*0054*/ 	.byte	0x00, 0xf5, 0x21, 0x00


	//----- nvinfo : EIATTR_KPARAM_INFO
	.align		4
.L_74:
        /*0058*/ 	.byte	0x04, 0x17
        /*005a*/ 	.short	(.L_76 - .L_75)
.L_75:
        /*005c*/ 	.word	0x00000000
        /*0060*/ 	.short	0x0002
        /*0062*/ 	.short	0x0010
        /*0064*/ 	.byte	0x00, 0xf5, 0x21, 0x00


	//----- nvinfo : EIATTR_KPARAM_INFO
	.align		4
.L_76:
        /*0068*/ 	.byte	0x04, 0x17
        /*006a*/ 	.short	(.L_78 - .L_77)
.L_77:
        /*006c*/ 	.word	0x00000000
        /*0070*/ 	.short	0x0001
        /*0072*/ 	.short	0x0008
        /*0074*/ 	.byte	0x00, 0xf5, 0x21, 0x00


	//----- nvinfo : EIATTR_KPARAM_INFO
	.align		4
.L_78:
        /*0078*/ 	.byte	0x04, 0x17
        /*007a*/ 	.short	(.L_80 - .L_79)
.L_79:
        /*007c*/ 	.word	0x00000000
        /*0080*/ 	.short	0x0000
        /*0082*/ 	.short	0x0000
        /*0084*/ 	.byte	0x00, 0xf5, 0x21, 0x00


	//----- nvinfo : EIATTR_SPARSE_MMA_MASK
	.align		4
.L_80:
        /*0088*/ 	.byte	0x03, 0x50
        /*008a*/ 	.short	0x0000


	//----- nvinfo : EIATTR_MAXREG_COUNT
	.align		4
        /*008c*/ 	.byte	0x03, 0x1b
        /*008e*/ 	.short	0x00ff


	//----- nvinfo : EIATTR_MERCURY_ISA_VERSION
	.align		4
        /*0090*/ 	.byte	0x03, 0x5f
        /*0092*/ 	.short	0x0101


	//----- nvinfo : EIATTR_VRC_CTA_INIT_COUNT
	.align		4
        /*0094*/ 	.byte	0x02, 0x4a
	.zero		1
	.zero		1


	//----- nvinfo : EIATTR_EXIT_INSTR_OFFSETS
	.align		4
        /*0098*/ 	.byte	0x04, 0x1c
        /*009a*/ 	.short	(.L_82 - .L_81)


	//   ....[0]....
.L_81:
        /*009c*/ 	.word	0x000000a0


	//   ....[1]....
        /*00a0*/ 	.word	0x00001160


	//   ....[2]....
        /*00a4*/ 	.word	0x00001200


	//----- nvinfo : EIATTR_CRS_STACK_SIZE
	.align		4
.L_82:
        /*00a8*/ 	.byte	0x04, 0x1e
        /*00aa*/ 	.short	(.L_84 - .L_83)
.L_83:
        /*00ac*/ 	.word	0x00000000


	//----- nvinfo : EIATTR_CBANK_PARAM_SIZE
	.align		4
.L_84:
        /*00b0*/ 	.byte	0x03, 0x19
        /*00b2*/ 	.short	0x0034


	//----- nvinfo : EIATTR_PARAM_CBANK
	.align		4
        /*00b4*/ 	.byte	0x04, 0x0a
        /*00b6*/ 	.short	(.L_86 - .L_85)
	.align		4
.L_85:
        /*00b8*/ 	.word	index@(.nv.constant0._Z21calculate_class_statsPfPiS_S_S0_iii)
        /*00bc*/ 	.short	0x0380
        /*00be*/ 	.short	0x0034


	//----- nvinfo : EIATTR_SW_WAR
	.align		4
.L_86:
        /*00c0*/ 	.byte	0x04, 0x36
        /*00c2*/ 	.short	(.L_88 - .L_87)
.L_87:
        /*00c4*/ 	.word	0x00000008
.L_88:


//--------------------- .nv.callgraph             --------------------------
	.section	.nv.callgraph,"",@"SHT_CUDA_CALLGRAPH"
	.align	4
	.sectionentsize	8
	.align		4
        /*0000*/ 	.word	0x00000000
	.align		4
        /*0004*/ 	.word	0xffffffff
	.align		4
        /*0008*/ 	.word	0x00000000
	.align		4
        /*000c*/ 	.word	0xfffffffe
	.align		4
        /*0010*/ 	.word	0x00000000
	.align		4
        /*0014*/ 	.word	0xfffffffd
	.align		4
        /*0018*/ 	.word	0x00000000
	.align		4
        /*001c*/ 	.word	0xfffffffc


//--------------------- .nv.constant4             --------------------------
	.section	.nv.constant4,"a",@progbits
	.align	8
	.align		8
.nv.constant4:
        /*0000*/ 	.dword	_ZN34_INTERNAL_007be856_4_k_cu_2346b9774cuda3std3__45__cpo5beginE
	.align		8
        /*0008*/ 	.dword	_ZN34_INTERNAL_007be856_4_k_cu_2346b9774cuda3std3__45__cpo3endE
	.align		8
        /*0010*/ 	.dword	_ZN34_INTERNAL_007be856_4_k_cu_2346b9774cuda3std3__45__cpo6cbeginE
	.align		8
        /*0018*/ 	.dword	_ZN34_INTERNAL_007be856_4_k_cu_2346b9774cuda3std3__45__cpo4cendE
	.align		8
        /*0020*/ 	.dword	_ZN34_INTERNAL_007be856_4_k_cu_2346b9774cuda3std3__45__cpo6rbeginE
	.align		8
        /*0028*/ 	.dword	_ZN34_INTERNAL_007be856_4_k_cu_2346b9774cuda3std3__45__cpo4rendE
	.align		8
        /*0030*/ 	.dword	_ZN34_INTERNAL_007be856_4_k_cu_2346b9774cuda3std3__45__cpo7crbeginE
	.align		8
        /*0038*/ 	.dword	_ZN34_INTERNAL_007be856_4_k_cu_2346b9774cuda3std3__45__cpo5crendE
	.align		8
        /*0040*/ 	.dword	_ZN34_INTERNAL_007be856_4_k_cu_2346b9774cuda3std3__436_GLOBAL__N__007be856_4_k_cu_2346b9776ignoreE
	.align		8
        /*0048*/ 	.dword	_ZN34_INTERNAL_007be856_4_k_cu_2346b9774cuda3std3__419piecewise_constructE
	.align		8
        /*0050*/ 	.dword	_ZN34_INTERNAL_007be856_4_k_cu_2346b9774cuda3std3__48in_placeE
	.align		8
        /*0058*/ 	.dword	_ZN34_INTERNAL_007be856_4_k_cu_2346b9774cuda3std3__420unreachable_sentinelE
	.align		8
        /*0060*/ 	.dword	_ZN34_INTERNAL_007be856_4_k_cu_2346b9774cuda3std3__47nulloptE
	.align		8
        /*0068*/ 	.dword	_ZN34_INTERNAL_007be856_4_k_cu_2346b9774cuda3std3__48unexpectE
	.align		8
        /*0070*/ 	.dword	_ZN34_INTERNAL_007be856_4_k_cu_2346b9774cuda3std6ranges3__45__cpo4swapE
	.align		8
        /*0078*/ 	.dword	_ZN34_INTERNAL_007be856_4_k_cu_2346b9774cuda3std6ranges3__45__cpo9iter_moveE
	.align		8
        /*0080*/ 	.dword	_ZN34_INTERNAL_007be856_4_k_cu_2346b9774cuda3std6ranges3__45__cpo5beginE
	.align		8
        /*0088*/ 	.dword	_ZN34_INTERNAL_007be856_4_k_cu_2346b9774cuda3std6ranges3__45__cpo3endE
	.align		8
        /*0090*/ 	.dword	_ZN34_INTERNAL_007be856_4_k_cu_2346b9774cuda3std6ranges3__45__cpo6cbeginE
	.align		8
        /*0098*/ 	.dword	_ZN34_INTERNAL_007be856_4_k_cu_2346b9774cuda3std6ranges3__45__cpo4cendE
	.align		8
        /*00a0*/ 	.dword	_ZN34_INTERNAL_007be856_4_k_cu_2346b9774cuda3std6ranges3__45__cpo7advanceE
	.align		8
        /*00a8*/ 	.dword	_ZN34_INTERNAL_007be856_4_k_cu_2346b9774cuda3std6ranges3__45__cpo9iter_swapE
	.align		8
        /*00b0*/ 	.dword	_ZN34_INTERNAL_007be856_4_k_cu_2346b9774cuda3std6ranges3__45__cpo4nextE
	.align		8
        /*00b8*/ 	.dword	_ZN34_INTERNAL_007be856_4_k_cu_2346b9774cuda3std6ranges3__45__cpo4prevE
	.align		8
        /*00c0*/ 	.dword	_ZN34_INTERNAL_007be856_4_k_cu_2346b9774cuda3std6ranges3__45__cpo4dataE
	.align		8
        /*00c8*/ 	.dword	_ZN34_INTERNAL_007be856_4_k_cu_2346b9774cuda3std6ranges3__45__cpo5cdataE
	.align		8
        /*00d0*/ 	.dword	_ZN34_INTERNAL_007be856_4_k_cu_2346b9774cuda3std6ranges3__45__cpo4sizeE
	.align		8
        /*00d8*/ 	.dword	_ZN34_INTERNAL_007be856_4_k_cu_2346b9774cuda3std6ranges3__45__cpo5ssizeE
	.align		8
        /*00e0*/ 	.dword	_ZN34_INTERNAL_007be856_4_k_cu_2346b9774cuda3std6ranges3__45__cpo8distanceE
	.align		8
        /*00e8*/ 	.dword	_ZN34_INTERNAL_007be856_4_k_cu_2346b9776thrust24THRUST_300001_SM_1000_NS8cuda_cub3parE
	.align		8
        /*00f0*/ 	.dword	_ZN34_INTERNAL_007be856_4_k_cu_2346b9776thrust24THRUST_300001_SM_1000_NS8cuda_cub10par_nosyncE
	.align		8
        /*00f8*/ 	.dword	_ZN34_INTERNAL_007be856_4_k_cu_2346b9776thrust24THRUST_300001_SM_1000_NS6system6detail10sequential3seqE
	.align		8
        /*0100*/ 	.dword	_ZN34_INTERNAL_007be856_4_k_cu_2346b9776thrust24THRUST_300001_SM_1000_NS12placeholders2_1E
	.align		8
        /*0108*/ 	.dword	_ZN34_INTERNAL_007be856_4_k_cu_2346b9776thrust24THRUST_300001_SM_1000_NS12placeholders2_2E
	.align		8
        /*0110*/ 	.dword	_ZN34_INTERNAL_007be856_4_k_cu_2346b9776thrust24THRUST_300001_SM_1000_NS12placeholders2_3E
	.align		8
        /*0118*/ 	.dword	_ZN34_INTERNAL_007be856_4_k_cu_2346b9776thrust24THRUST_300001_SM_1000_NS12placeholders2_4E
	.align		8
        /*0120*/ 	.dword	_ZN34_INTERNAL_007be856_4_k_cu_2346b9776thrust24THRUST_300001_SM_1000_NS12placeholders2_5E
	.align		8
        /*0128*/ 	.dword	_ZN34_INTERNAL_007be856_4_k_cu_2346b9776thrust24THRUST_300001_SM_1000_NS12placeholders2_6E
	.align		8
        /*0130*/ 	.dword	_ZN34_INTERNAL_007be856_4_k_cu_2346b9776thrust24THRUST_300001_SM_1000_NS12placeholders2_7E
	.align		8
        /*0138*/ 	.dword	_ZN34_INTERNAL_007be856_4_k_cu_2346b9776thrust24THRUST_300001_SM_1000_NS12placeholders2_8E
	.align		8
        /*0140*/ 	.dword	_ZN34_INTERNAL_007be856_4_k_cu_2346b9776thrust24THRUST_300001_SM_1000_NS12placeholders2_9E
	.align		8
        /*0148*/ 	.dword	_ZN34_INTERNAL_007be856_4_k_cu_2346b9776thrust24THRUST_300001_SM_1000_NS12placeholders3_10E
	.align		8
        /*0150*/ 	.dword	_ZN34_INTERNAL_007be856_4_k_cu_2346b9776thrust24THRUST_300001_SM_1000_NS3seqE


//--------------------- .text._ZN3cub18CUB_300001_SM_10006detail11EmptyKernelIvEEvv --------------------------
	.section	.text._ZN3cub18CUB_300001_SM_10006detail11EmptyKernelIvEEvv,"ax",@progbits
	.align	128
        .global         _ZN3cub18CUB_300001_SM_10006detail11EmptyKernelIvEEvv
        .type           _ZN3cub18CUB_300001_SM_10006detail11EmptyKernelIvEEvv,@function
        .size           _ZN3cub18CUB_300001_SM_10006detail11EmptyKernelIvEEvv,(.L_x_25 - _ZN3cub18CUB_300001_SM_10006detail11EmptyKernelIvEEvv)
        .other          _ZN3cub18CUB_300001_SM_10006detail11EmptyKernelIvEEvv,@"STO_CUDA_ENTRY STV_DEFAULT"
_ZN3cub18CUB_300001_SM_10006detail11EmptyKernelIvEEvv:
.text._ZN3cub18CUB_300001_SM_10006detail11EmptyKernelIvEEvv:
[----:B------:R-:W-:Y:S01]  /*0000*/  LDC R1, c[0x0][0x37c] ;  /* 0x0000df00ff017b82 */ /* 0x000fe20000000800 */
[----:B------:R-:W-:Y:S05]  /*0010*/  EXIT ;  /* 0x000000000000794d */ /* 0x000fea0003800000 */
.L_x_0:
[----:B------:R-:W-:-:S00]  /*0020*/  BRA `(.L_x_0) ;  /* 0xfffffffc00fc7947 */ /* 0x000fc0000383ffff */
[----:B------:R-:W-:-:S00]  /*0030*/  NOP ;  /* 0x0000000000007918 */ /* 0x000fc00000000000 */
        /* <DEDUP_REMOVED lines=12> */
.L_x_25:


//--------------------- .text._Z21calculate_class_statsPfPiS_S_S0_iii --------------------------
	.section	.text._Z21calculate_class_statsPfPiS_S_S0_iii,"ax",@progbits
	.align	128
        .global         _Z21calculate_class_statsPfPiS_S_S0_iii
        .type           _Z21calculate_class_statsPfPiS_S_S0_iii,@function
        .size           _Z21calculate_class_statsPfPiS_S_S0_iii,(.L_x_24 - _Z21calculate_class_statsPfPiS_S_S0_iii)
        .other          _Z21calculate_class_statsPfPiS_S_S0_iii,@"STO_CUDA_ENTRY STV_DEFAULT"
_Z21calculate_class_statsPfPiS_S_S0_iii:
.text._Z21calculate_class_statsPfPiS_S_S0_iii:
[----:B------:R-:W-:Y:S01]  /*0000*/  LDC R1, c[0x0][0x37c] ;  /* 0x0000df00ff017b82 */ /* 0x000fe20000000800 */
[----:B------:R-:W0:Y:S07]  /*0010*/  S2R R3, SR_TID.X ;  /* 0x0000000000037919 */ /* 0x000e2e0000002100 */
[----:B------:R-:W0:Y:S01]  /*0020*/  S2UR UR4, SR_CTAID.X ;  /* 0x00000000000479c3 */ /* 0x000e220000002500 */
[----:B------:R-:W1:Y:S01]  /*0030*/  LDCU UR6, c[0x0][0x3ac] ;  /* 0x00007580ff0677ac */ /* 0x000e620008000800 */
[----:B------:R-:W2:Y:S06]  /*0040*/  LDCU UR5, c[0x0][0x3b0] ;  /* 0x00007600ff0577ac */ /* 0x000eac0008000800 */
[----:B------:R-:W0:Y:S01]  /*0050*/  LDC R2, c[0x0][0x360] ;  /* 0x0000d800ff027b82 */ /* 0x000e220000000800 */
[----:B-1----:R-:W-:Y:S01]  /*0060*/  MOV R13, UR6 ;  /* 0x00000006000d7c02 */ /* 0x002fe20008000f00 */
[----:B0-----:R-:W-:-:S04]  /*0070*/  IMAD R2, R2, UR4, R3 ;  /* 0x0000000402027c24 */ /* 0x001fc8000f8e0203 */
[----:B--2---:R-:W-:-:S05]  /*0080*/  IMAD R3, R13, UR5, RZ ;  /* 0x000000050d037c24 */ /* 0x004fca000f8e02ff */
[----:B------:R-:W-:-:S13]  /*0090*/  ISETP.GE.AND P0, PT, R2, R3, PT ;  /* 0x000000030200720c */ /* 0x000fda0003f06270 */
[----:B------:R-:W-:Y:S05]  /*00a0*/  @P0 EXIT ;  /* 0x000000000000094d */ /* 0x000fea0003800000 */
[----:B------:R-:W-:Y:S01]  /*00b0*/  IABS R7, R13 ;  /* 0x0000000d00077213 */ /* 0x000fe20000000000 */
[----:B------:R-:W0:Y:S03]  /*00c0*/  LDCU UR4, c[0x0][0x3a8] ;  /* 0x00007500ff0477ac */ /* 0x000e260008000800 */
[----:B------:R-:W1:Y:S01]  /*00d0*/  I2F.RP R0, R7 ;  /* 0x0000000700007306 */ /* 0x000e620000209400 */
[----:B------:R-:W2:Y:S07]  /*00e0*/  LDCU.64 UR10, c[0x0][0x358] ;  /* 0x00006b00ff0a77ac */ /* 0x000eae0008000a00 */
[----:B-1----:R-:W1:Y:S01]  /*00f0*/  MUFU.RCP R0, R0 ;  /* 0x0000000000007308 */ /* 0x002e620000001000 */
[----:B0-----:R-:W-:Y:S01]  /*0100*/  UISETP.GE.AND UP0, UPT, UR4, 0x1, UPT ;  /* 0x000000010400788c */ /* 0x001fe2000bf06270 */
[----:B-1----:R-:W-:-:S06]  /*0110*/  VIADD R4, R0, 0xffffffe ;  /* 0x0ffffffe00047836 */ /* 0x002fcc0000000000 */
[----:B------:R0:W1:Y:S02]  /*0120*/  F2I.FTZ.U32.TRUNC.NTZ R5, R4 ;  /* 0x0000000400057305 */ /* 0x000064000021f000 */
[----:B0-----:R-:W-:Y:S01]  /*0130*/  IMAD.MOV.U32 R4, RZ, RZ, RZ ;  /* 0x000000ffff047224 */ /* 0x001fe200078e00ff */
[----:B-1----:R-:W-:-:S05]  /*0140*/  IADD3 R6, PT, PT, RZ, -R5, RZ ;  /* 0x80000005ff067210 */ /* 0x002fca0007ffe0ff */
[----:B------:R-:W-:Y:S01]  /*0150*/  IMAD R3, R6, R7, RZ ;  /* 0x0000000706037224 */ /* 0x000fe200078e02ff */
[----:B------:R-:W-:-:S03]  /*0160*/  IABS R6, R2 ;  /* 0x0000000200067213 */ /* 0x000fc60000000000 */
[----:B------:R-:W-:-:S06]  /*0170*/  IMAD.HI.U32 R5, R5, R3, R4 ;  /* 0x0000000305057227 */ /* 0x000fcc00078e0004 */
[----:B------:R-:W-:-:S04]  /*0180*/  IMAD.HI.U32 R3, R5, R6, RZ ;  /* 0x0000000605037227 */ /* 0x000fc800078e00ff */
[----:B------:R-:W-:Y:S01]  /*0190*/  IMAD.MOV.U32 R5, RZ, RZ, RZ ;  /* 0x000000ffff057224 */ /* 0x000fe200078e00ff */
[----:B------:R-:W-:-:S05]  /*01a0*/  IADD3 R0, PT, PT, -R3, RZ, RZ ;  /* 0x000000ff03007210 */ /* 0x000fca0007ffe1ff */
[----:B------:R-:W-:-:S05]  /*01b0*/  IMAD R0, R7, R0, R6 ;  /* 0x0000000007007224 */ /* 0x000fca00078e0206 */
[----:B------:R-:W-:-:S13]  /*01c0*/  ISETP.GT.U32.AND P1, PT, R7, R0, PT ;  /* 0x000000000700720c */ /* 0x000fda0003f24070 */
[----:B------:R-:W-:Y:S01]  /*01d0*/  @!P1 IMAD.IADD R0, R0, 0x1, -R7 ;  /* 0x0000000100009824 */ /* 0x000fe200078e0a07 */
[----:B------:R-:W-:Y:S02]  /*01e0*/  @!P1 IADD3 R3, PT, PT, R3, 0x1, RZ ;  /* 0x0000000103039810 */ /* 0x000fe40007ffe0ff */
[----:B------:R-:W-:Y:S02]  /*01f0*/  ISETP.NE.AND P1, PT, R13, RZ, PT ;  /* 0x000000ff0d00720c */ /* 0x000fe40003f25270 */
[----:B------:R-:W-:Y:S01]  /*0200*/  ISETP.GE.U32.AND P0, PT, R0, R7, PT ;  /* 0x000000070000720c */ /* 0x000fe20003f06070 */
[----:B------:R-:W-:Y:S01]  /*0210*/  HFMA2 R7, -RZ, RZ, 0, 0 ;  /* 0x00000000ff077431 */ /* 0x000fe200000001ff */
[----:B------:R-:W-:-:S04]  /*0220*/  LOP3.LUT R0, R2, R13, RZ, 0x3c, !PT ;  /* 0x0000000d02007212 */ /* 0x000fc800078e3cff */
[----:B------:R-:W-:-:S07]  /*0230*/  ISETP.GE.AND P2, PT, R0, RZ, PT ;  /* 0x000000ff0000720c */ /* 0x000fce0003f46270 */
[----:B------:R-:W-:-:S06]  /*0240*/  @P0 VIADD R3, R3, 0x1 ;  /* 0x0000000103030836 */ /* 0x000fcc0000000000 */
[----:B------:R-:W-:Y:S02]  /*0250*/  @!P2 IADD3 R3, PT, PT, -R3, RZ, RZ ;  /* 0x000000ff0303a210 */ /* 0x000fe40007ffe1ff */
[----:B------:R-:W-:Y:S01]  /*0260*/  @!P1 LOP3.LUT R3, RZ, R13, RZ, 0x33, !PT ;  /* 0x0000000dff039212 */ /* 0x000fe200078e33ff */
[----:B--2---:R-:W-:Y:S06]  /*0270*/  BRA.U !UP0, `(.L_x_1) ;  /* 0x0000000d08107547 */ /* 0x004fec000b800000 */
[----:B------:R-:W-:Y:S01]  /*0280*/  UISETP.GE.U32.AND UP0, UPT, UR4, 0x8, UPT ;  /* 0x000000080400788c */ /* 0x000fe2000bf06070 */
[----:B------:R-:W-:Y:S01]  /*0290*/  IMAD.MOV R6, RZ, RZ, -R3 ;  /* 0x000000ffff067224 */ /* 0x000fe200078e0a03 */
[----:B------:R-:W-:Y:S01]  /*02a0*/  MOV R7, RZ ;  /* 0x000000ff00077202 */ /* 0x000fe20000000f00 */
[----:B------:R-:W-:Y:S01]  /*02b0*/  IMAD.MOV.U32 R0, RZ, RZ, RZ ;  /* 0x000000ffff007224 */ /* 0x000fe200078e00ff */
[----:B------:R-:W-:Y:S01]  /*02c0*/  CS2R R4, SRZ ;  /* 0x0000000000047805 */ /* 0x000fe2000001ff00 */
[----:B------:R-:W-:Y:S01]  /*02d0*/  IMAD R6, R13, R6, R2 ;  /* 0x000000060d067224 */ /* 0x000fe200078e0202 */
[----:B------:R-:W-:-:S03]  /*02e0*/  ULOP3.LUT UR8, UR4, 0x7, URZ, 0xc0, !UPT ;  /* 0x0000000704087892 */ /* 0x000fc6000f8ec0ff */
[----:B------:R-:W-:Y:S09]  /*02f0*/  BRA.U !UP0, `(.L_x_2) ;  /* 0x0000000508847547 */ /* 0x000ff2000b800000 */
[----:B------:R-:W0:Y:S01]  /*0300*/  LDCU.64 UR6, c[0x0][0x388] ;  /* 0x00007100ff0677ac */ /* 0x000e220008000a00 */
[----:B------:R-:W1:Y:S01]  /*0310*/  LDC R8, c[0x0][0x3ac] ;  /* 0x0000eb00ff087b82 */ /* 0x000e620000000800 */
[C-C-:B------:R-:W-:Y:S01]  /*0320*/  IMAD R9, R13.reuse, 0x7, R6.reuse ;  /* 0x000000070d097824 */ /* 0x140fe200078e0206 */
[CC--:B------:R-:W-:Y:S01]  /*0330*/  LEA R18, R13.reuse, R6.reuse, 0x2 ;  /* 0x000000060d127211 */ /* 0x0c0fe200078e10ff */
[----:B------:R-:W-:Y:S01]  /*0340*/  ULOP3.LUT UR4, UR4, 0x7ffffff8, URZ, 0xc0, !UPT ;  /* 0x7ffffff804047892 */ /* 0x000fe2000f8ec0ff */
[C-C-:B------:R-:W-:Y:S01]  /*0350*/  IMAD R10, R13.reuse, 0x6, R6.reuse ;  /* 0x000000060d0a7824 */ /* 0x140fe200078e0206 */
[----:B------:R-:W-:Y:S01]  /*0360*/  IADD3 R21, PT, PT, R6, R13, RZ ;  /* 0x0000000d06157210 */ /* 0x000fe20007ffe0ff */
[C-C-:B------:R-:W-:Y:S01]  /*0370*/  IMAD R11, R13.reuse, 0x5, R6.reuse ;  /* 0x000000050d0b7824 */ /* 0x140fe200078e0206 */
[----:B------:R-:W-:Y:S01]  /*0380*/  MOV R7, RZ ;  /* 0x000000ff00077202 */ /* 0x000fe20000000f00 */
[C-C-:B------:R-:W-:Y:S01]  /*0390*/  IMAD R19, R13.reuse, 0x3, R6.reuse ;  /* 0x000000030d137824 */ /* 0x140fe200078e0206 */
[----:B------:R-:W-:Y:S01]  /*03a0*/  MOV R23, R6 ;  /* 0x0000000600177202 */ /* 0x000fe20000000f00 */
[----:B------:R-:W-:-:S02]  /*03b0*/  IMAD R20, R13, 0x2, R6 ;  /* 0x000000020d147824 */ /* 0x000fc400078e0206 */
[----:B------:R-:W-:Y:S01]  /*03c0*/  IMAD.MOV.U32 R4, RZ, RZ, RZ ;  /* 0x000000ffff047224 */ /* 0x000fe200078e00ff */
[----:B0-----:R-:W-:-:S04]  /*03d0*/  UIADD3 UR5, UP0, UPT, UR6, 0x10, URZ ;  /* 0x0000001006057890 */ /* 0x001fc8000ff1e0ff */
[----:B------:R-:W-:Y:S02]  /*03e0*/  UIADD3.X UR6, UPT, UPT, URZ, UR7, URZ, UP0, !UPT ;  /* 0x00000007ff067290 */ /* 0x000fe400087fe4ff */
[----:B------:R-:W-:Y:S01]  /*03f0*/  MOV R14, UR5 ;  /* 0x00000005000e7c02 */ /* 0x000fe20008000f00 */
[----:B------:R-:W-:-:S03]  /*0400*/  UIADD3 UR7, UPT, UPT, -UR4, URZ, URZ ;  /* 0x000000ff04077290 */ /* 0x000fc6000fffe1ff */
[----:B------:R-:W-:-:S09]  /*0410*/  IMAD.U32 R15, RZ, RZ, UR6 ;  /* 0x00000006ff0f7e24 */ /* 0x000fd2000f8e00ff */
.L_x_3:
[----:B------:R-:W2:Y:S04]  /*0420*/  LDG.E R0, desc[UR10][R14.64+-0x10] ;  /* 0xfffff00a0e007981 */ /* 0x000ea8000c1e1900 */
[----:B------:R-:W3:Y:S04]  /*0430*/  LDG.E R24, desc[UR10][R14.64+-0xc] ;  /* 0xfffff40a0e187981 */ /* 0x000ee8000c1e1900 */
[----:B------:R-:W4:Y:S04]  /*0440*/  LDG.E R22, desc[UR10][R14.64+0x4] ;  /* 0x0000040a0e167981 */ /* 0x000f28000c1e1900 */
[----:B------:R-:W5:Y:S04]  /*0450*/  LDG.E R17, desc[UR10][R14.64+-0x8] ;  /* 0xfffff80a0e117981 */ /* 0x000f68000c1e1900 */
[----:B------:R-:W5:Y:S04]  /*0460*/  LDG.E R28, desc[UR10][R14.64+-0x4] ;  /* 0xfffffc0a0e1c7981 */ /* 0x000f68000c1e1900 */
[----:B------:R-:W5:Y:S01]  /*0470*/  LDG.E R16, desc[UR10][R14.64+0xc] ;  /* 0x00000c0a0e107981 */ /* 0x000f62000c1e1900 */
[----:B--2---:R-:W-:-:S03]  /*0480*/  ISETP.NE.AND P6, PT, R0, R3, PT ;  /* 0x000000030000720c */ /* 0x004fc60003fc5270 */
[----:B------:R-:W2:Y:S10]  /*0490*/  LDG.E R0, desc[UR10][R14.64] ;  /* 0x0000000a0e007981 */ /* 0x000eb4000c1e1900 */
[----:B------:R-:W0:Y:S02]  /*04a0*/  @!P6 LDC.64 R12, c[0x0][0x380] ;  /* 0x0000e000ff0ceb82 */ /* 0x000e240000000a00 */
[----:B0-----:R-:W-:-:S02]  /*04b0*/  @!P6 IMAD.WIDE R26, R23, 0x4, R12 ;  /* 0x00000004171ae825 */ /* 0x001fc400078e020c */
[----:B------:R-:W2:Y:S04]  /*04c0*/  LDG.E R12, desc[UR10][R14.64+0x8] ;  /* 0x0000080a0e0c7981 */ /* 0x000ea8000c1e1900 */
[----:B------:R-:W2:Y:S01]  /*04d0*/  @!P6 LDG.E R26, desc[UR10][R26.64] ;  /* 0x0000000a1a1ae981 */ /* 0x000ea2000c1e1900 */
[-C--:B---3--:R-:W-:Y:S02]  /*04e0*/  ISETP.NE.AND P0, PT, R24, R3.reuse, PT ;  /* 0x000000031800720c */ /* 0x088fe40003f05270 */
[-C--:B----4-:R-:W-:Y:S02]  /*04f0*/  ISETP.NE.AND P4, PT, R22, R3.reuse, PT ;  /* 0x000000031600720c */ /* 0x090fe40003f85270 */
[----:B-----5:R-:W-:-:S09]  /*0500*/  ISETP.NE.AND P1, PT, R17, R3, PT ;  /* 0x000000031100720c */ /* 0x020fd20003f25270 */
[----:B------:R-:W0:Y:S01]  /*0510*/  @!P0 LDC.64 R24, c[0x0][0x380] ;  /* 0x0000e000ff188b82 */ /* 0x000e220000000a00 */
[----:B------:R-:W-:-:S07]  /*0520*/  ISETP.NE.AND P2, PT, R28, R3, PT ;  /* 0x000000031c00720c */ /* 0x000fce0003f45270 */
[----:B------:R-:W3:Y:S01]  /*0530*/  @!P1 LDC.64 R28, c[0x0][0x380] ;  /* 0x0000e000ff1c9b82 */ /* 0x000ee20000000a00 */
[----:B------:R-:W-:Y:S01]  /*0540*/  @!P6 IADD3 R4, PT, PT, R4, 0x1, RZ ;  /* 0x000000010404e810 */ /* 0x000fe20007ffe0ff */
[----:B0-----:R-:W-:-:S04]  /*0550*/  @!P0 IMAD.WIDE R24, R21, 0x4, R24 ;  /* 0x0000000415188825 */ /* 0x001fc800078e0218 */
[----:B---3--:R-:W-:-:S06]  /*0560*/  @!P1 IMAD.WIDE R28, R20, 0x4, R28 ;  /* 0x00000004141c9825 */ /* 0x008fcc00078e021c */
[----:B------:R-:W3:Y:S01]  /*0570*/  @!P1 LDG.E R28, desc[UR10][R28.64] ;  /* 0x0000000a1c1c9981 */ /* 0x000ee2000c1e1900 */
[----:B--2---:R-:W-:-:S03]  /*0580*/  ISETP.NE.AND P3, PT, R0, R3, PT ;  /* 0x000000030000720c */ /* 0x004fc60003f65270 */
[----:B------:R0:W2:Y:S10]  /*0590*/  @!P0 LDG.E R0, desc[UR10][R24.64] ;  /* 0x0000000a18008981 */ /* 0x0000b4000c1e1900 */
[----:B0-----:R-:W0:Y:S01]  /*05a0*/  @!P3 LDC.64 R24, c[0x0][0x380] ;  /* 0x0000e000ff18bb82 */ /* 0x001e220000000a00 */
[----:B------:R-:W-:-:S07]  /*05b0*/  ISETP.NE.AND P5, PT, R12, R3, PT ;  /* 0x000000030c00720c */ /* 0x000fce0003fa5270 */
[----:B------:R-:W4:Y:S01]  /*05c0*/  @!P4 LDC.64 R12, c[0x0][0x380] ;  /* 0x0000e000ff0ccb82 */ /* 0x000f220000000a00 */
[----:B------:R-:W-:Y:S01]  /*05d0*/  @!P6 FADD R5, R5, R26 ;  /* 0x0000001a0505e221 */ /* 0x000fe20000000000 */
[----:B------:R-:W-:Y:S01]  /*05e0*/  @!P6 FFMA R7, R26, R26, R7 ;  /* 0x0000001a1a07e223 */ /* 0x000fe20000000007 */
[----:B------:R-:W-:-:S05]  /*05f0*/  ISETP.NE.AND P6, PT, R16, R3, PT ;  /* 0x000000031000720c */ /* 0x000fca0003fc5270 */
[----:B------:R-:W5:Y:S08]  /*0600*/  @!P2 LDC.64 R26, c[0x0][0x380] ;  /* 0x0000e000ff1aab82 */ /* 0x000f700000000a00 */
[----:B------:R-:W1:Y:S01]  /*0610*/  @!P5 LDC.64 R16, c[0x0][0x380] ;  /* 0x0000e000ff10db82 */ /* 0x000e620000000a00 */
[----:B----4-:R-:W-:-:S05]  /*0620*/  @!P4 IMAD.WIDE R12, R11, 0x4, R12 ;  /* 0x000000040b0cc825 */ /* 0x010fca00078e020c */
[----:B------:R4:W3:Y:S01]  /*0630*/  @!P4 LDG.E R22, desc[UR10][R12.64] ;  /* 0x0000000a0c16c981 */ /* 0x0008e2000c1e1900 */
[----:B-----5:R-:W-:-:S04]  /*0640*/  @!P2 IMAD.WIDE R26, R19, 0x4, R26 ;  /* 0x00000004131aa825 */ /* 0x020fc800078e021a */
[----:B0-----:R-:W-:Y:S02]  /*0650*/  @!P3 IMAD.WIDE R24, R18, 0x4, R24 ;  /* 0x000000041218b825 */ /* 0x001fe400078e0218 */
[----:B------:R-:W5:Y:S01]  /*0660*/  @!P2 LDG.E R26, desc[UR10][R26.64] ;  /* 0x0000000a1a1aa981 */ /* 0x000f62000c1e1900 */
[----:B----4-:R-:W0:Y:S01]  /*0670*/  @!P6 LDC.64 R12, c[0x0][0x380] ;  /* 0x0000e000ff0ceb82 */ /* 0x010e220000000a00 */
[----:B-1----:R-:W-:Y:S02]  /*0680*/  @!P5 IMAD.WIDE R16, R10, 0x4, R16 ;  /* 0x000000040a10d825 */ /* 0x002fe400078e0210 */
[----:B------:R-:W4:Y:S04]  /*0690*/  @!P3 LDG.E R24, desc[UR10][R24.64] ;  /* 0x0000000a1818b981 */ /* 0x000f28000c1e1900 */
[----:B------:R-:W4:Y:S01]  /*06a0*/  @!P5 LDG.E R16, desc[UR10][R16.64] ;  /* 0x0000000a1010d981 */ /* 0x000f22000c1e1900 */
[----:B0-----:R-:W-:-:S05]  /*06b0*/  @!P6 IMAD.WIDE R12, R9, 0x4, R12 ;  /* 0x00000004090ce825 */ /* 0x001fca00078e020c */
[----:B------:R0:W4:Y:S01]  /*06c0*/  @!P6 LDG.E R29, desc[UR10][R12.64] ;  /* 0x0000000a0c1de981 */ /* 0x000122000c1e1900 */
[----:B------:R-:W-:-:S04]  /*06d0*/  @!P0 IADD3 R4, PT, PT, R4, 0x1, RZ ;  /* 0x0000000104048810 */ /* 0x000fc80007ffe0ff */
[----:B------:R-:W-:Y:S01]  /*06e0*/  @!P1 IADD3 R4, PT, PT, R4, 0x1, RZ ;  /* 0x0000000104049810 */ /* 0x000fe20007ffe0ff */
[----:B------:R-:W-:-:S03]  /*06f0*/  UIADD3 UR7, UPT, UPT, UR7, 0x8, URZ ;  /* 0x0000000807077890 */ /* 0x000fc6000fffe0ff */
[----:B------:R-:W-:Y:S01]  /*0700*/  @!P2 IADD3 R4, PT, PT, R4, 0x1, RZ ;  /* 0x000000010404a810 */ /* 0x000fe20007ffe0ff */
[----:B------:R-:W-:-:S03]  /*0710*/  UISETP.NE.AND UP0, UPT, UR7, URZ, UPT ;  /* 0x000000ff0700728c */ /* 0x000fc6000bf05270 */
[----:B------:R-:W-:-:S04]  /*0720*/  @!P3 IADD3 R4, PT, PT, R4, 0x1, RZ ;  /* 0x000000010404b810 */ /* 0x000fc80007ffe0ff */
[----:B------:R-:W-:Y:S01]  /*0730*/  @!P4 IADD3 R4, PT, PT, R4, 0x1, RZ ;  /* 0x000000010404c810 */ /* 0x000fe20007ffe0ff */
[----:B0-----:R-:W-:-:S03]  /*0740*/  IMAD.MOV.U32 R13, RZ, RZ, R8 ;  /* 0x000000ffff0d7224 */ /* 0x001fc600078e0008 */
[----:B------:R-:W-:Y:S01]  /*0750*/  @!P5 IADD3 R4, PT, PT, R4, 0x1, RZ ;  /* 0x000000010404d810 */ /* 0x000fe20007ffe0ff */
[C---:B------:R-:W-:Y:S01]  /*0760*/  IMAD R21, R13.reuse, 0x8, R21 ;  /* 0x000000080d157824 */ /* 0x040fe200078e0215 */
[C---:B------:R-:W-:Y:S01]  /*0770*/  LEA R23, R13.reuse, R23, 0x3 ;  /* 0x000000170d177211 */ /* 0x040fe200078e18ff */
[C---:B------:R-:W-:Y:S01]  /*0780*/  IMAD R19, R13.reuse, 0x8, R19 ;  /* 0x000000080d137824 */ /* 0x040fe200078e0213 */
[C---:B------:R-:W-:Y:S01]  /*0790*/  LEA R20, R13.reuse, R20, 0x3 ;  /* 0x000000140d147211 */ /* 0x040fe200078e18ff */
[C---:B------:R-:W-:Y:S01]  /*07a0*/  IMAD R11, R13.reuse, 0x8, R11 ;  /* 0x000000080d0b7824 */ /* 0x040fe200078e020b */
[C---:B------:R-:W-:Y:S01]  /*07b0*/  LEA R18, R13.reuse, R18, 0x3 ;  /* 0x000000120d127211 */ /* 0x040fe200078e18ff */
[----:B------:R-:W-:Y:S01]  /*07c0*/  @!P6 VIADD R4, R4, 0x1 ;  /* 0x000000010404e836 */ /* 0x000fe20000000000 */
[C---:B------:R-:W-:Y:S02]  /*07d0*/  LEA R10, R13.reuse, R10, 0x3 ;  /* 0x0000000a0d0a7211 */ /* 0x040fe400078e18ff */
[----:B------:R-:W-:Y:S01]  /*07e0*/  LEA R9, R13, R9, 0x3 ;  /* 0x000000090d097211 */ /* 0x000fe200078e18ff */
[----:B--2---:R-:W-:Y:S01]  /*07f0*/  @!P0 FADD R5, R5, R0 ;  /* 0x0000000005058221 */ /* 0x004fe20000000000 */
[----:B------:R-:W-:-:S03]  /*0800*/  @!P0 FFMA R7, R0, R0, R7 ;  /* 0x0000000000078223 */ /* 0x000fc60000000007 */
[----:B---3--:R-:W-:Y:S01]  /*0810*/  @!P1 FADD R5, R5, R28 ;  /* 0x0000001c05059221 */ /* 0x008fe20000000000 */
[----:B------:R-:W-:Y:S01]  /*0820*/  @!P1 FFMA R7, R28, R28, R7 ;  /* 0x0000001c1c079223 */ /* 0x000fe20000000007 */
[----:B------:R-:W-:-:S05]  /*0830*/  IADD3 R14, P0, PT, R14, 0x20, RZ ;  /* 0x000000200e0e7810 */ /* 0x000fca0007f1e0ff */
[----:B------:R-:W-:Y:S02]  /*0840*/  IMAD.X R15, RZ, RZ, R15, P0 ;  /* 0x000000ffff0f7224 */ /* 0x000fe400000e060f */
[----:B-----5:R-:W-:Y:S01]  /*0850*/  @!P2 FADD R5, R5, R26 ;  /* 0x0000001a0505a221 */ /* 0x020fe20000000000 */
[----:B------:R-:W-:-:S03]  /*0860*/  @!P2 FFMA R7, R26, R26, R7 ;  /* 0x0000001a1a07a223 */ /* 0x000fc60000000007 */
[----:B----4-:R-:W-:Y:S01]  /*0870*/  @!P3 FADD R5, R5, R24 ;  /* 0x000000180505b221 */ /* 0x010fe20000000000 */
[----:B------:R-:W-:-:S03]  /*0880*/  @!P3 FFMA R7, R24, R24, R7 ;  /* 0x000000181807b223 */ /* 0x000fc60000000007 */
[----:B------:R-:W-:Y:S01]  /*0890*/  @!P4 FADD R5, R5, R22 ;  /* 0x000000160505c221 */ /* 0x000fe20000000000 */
[----:B------:R-:W-:-:S03]  /*08a0*/  @!P4 FFMA R7, R22, R22, R7 ;  /* 0x000000161607c223 */ /* 0x000fc60000000007 */
[----:B------:R-:W-:Y:S01]  /*08b0*/  @!P5 FADD R5, R5, R16 ;  /* 0x000000100505d221 */ /* 0x000fe20000000000 */
[----:B------:R-:W-:-:S03]  /*08c0*/  @!P5 FFMA R7, R16, R16, R7 ;  /* 0x000000101007d223 */ /* 0x000fc60000000007 */
[----:B------:R-:W-:Y:S01]  /*08d0*/  @!P6 FADD R5, R5, R29 ;  /* 0x0000001d0505e221 */ /* 0x000fe20000000000 */
[----:B------:R-:W-:Y:S01]  /*08e0*/  @!P6 FFMA R7, R29, R29, R7 ;  /* 0x0000001d1d07e223 */ /* 0x000fe20000000007 */
[----:B------:R-:W-:Y:S06]  /*08f0*/  BRA.U UP0, `(.L_x_3) ;  /* 0xfffffff900c87547 */ /* 0x000fec000b83ffff */
[----:B------:R-:W-:-:S07]  /*0900*/  MOV R0, UR4 ;  /* 0x0000000400007c02 */ /* 0x000fce0008000f00 */
.L_x_2:
[----:B------:R-:W-:-:S09]  /*0910*/  UISETP.NE.AND UP0, UPT, UR8, URZ, UPT ;  /* 0x000000ff0800728c */ /* 0x000fd2000bf05270 */
[----:B------:R-:W-:Y:S05]  /*0920*/  BRA.U !UP0, `(.L_x_1) ;  /* 0x0000000508647547 */ /* 0x000fea000b800000 */
[----:B------:R-:W0:Y:S01]  /*0930*/  LDCU UR4, c[0x0][0x3a8] ;  /* 0x00007500ff0477ac */ /* 0x000e220008000800 */
[----:B------:R-:W-:Y:S02]  /*0940*/  UISETP.GE.U32.AND UP0, UPT, UR8, 0x4, UPT ;  /* 0x000000040800788c */ /* 0x000fe4000bf06070 */
[----:B0-----:R-:W-:-:S04]  /*0950*/  ULOP3.LUT UR5, UR4, 0x3, URZ, 0xc0, !UPT ;  /* 0x0000000304057892 */ /* 0x001fc8000f8ec0ff */
[----:B------:R-:W-:-:S03]  /*0960*/  UISETP.NE.AND UP1, UPT, UR5, URZ, UPT ;  /* 0x000000ff0500728c */ /* 0x000fc6000bf25270 */
[----:B------:R-:W-:Y:S08]  /*0970*/  BRA.U !UP0, `(.L_x_4) ;  /* 0x0000000108a87547 */ /* 0x000ff0000b800000 */
[----:B------:R-:W0:Y:S02]  /*0980*/  LDC.64 R8, c[0x0][0x388] ;  /* 0x0000e200ff087b82 */ /* 0x000e240000000a00 */
[----:B0-----:R-:W-:-:S05]  /*0990*/  IMAD.WIDE.U32 R18, R0, 0x4, R8 ;  /* 0x0000000400127825 */ /* 0x001fca00078e0008 */
[----:B------:R-:W2:Y:S04]  /*09a0*/  LDG.E R8, desc[UR10][R18.64] ;  /* 0x0000000a12087981 */ /* 0x000ea8000c1e1900 */
[----:B------:R-:W3:Y:S04]  /*09b0*/  LDG.E R10, desc[UR10][R18.64+0x4] ;  /* 0x0000040a120a7981 */ /* 0x000ee8000c1e1900 */
[----:B------:R-:W4:Y:S04]  /*09c0*/  LDG.E R12, desc[UR10][R18.64+0x8] ;  /* 0x0000080a120c7981 */ /* 0x000f28000c1e1900 */
[----:B------:R-:W5:Y:S01]  /*09d0*/  LDG.E R14, desc[UR10][R18.64+0xc] ;  /* 0x00000c0a120e7981 */ /* 0x000f62000c1e1900 */
[----:B--2---:R-:W-:-:S02]  /*09e0*/  ISETP.NE.AND P0, PT, R8, R3, PT ;  /* 0x000000030800720c */ /* 0x004fc40003f05270 */
[-C--:B---3--:R-:W-:Y:S02]  /*09f0*/  ISETP.NE.AND P1, PT, R10, R3.reuse, PT ;  /* 0x000000030a00720c */ /* 0x088fe40003f25270 */
[-C--:B----4-:R-:W-:Y:S02]  /*0a00*/  ISETP.NE.AND P2, PT, R12, R3.reuse, PT ;  /* 0x000000030c00720c */ /* 0x090fe40003f45270 */
[----:B-----5:R-:W-:-:S07]  /*0a10*/  ISETP.NE.AND P3, PT, R14, R3, PT ;  /* 0x000000030e00720c */ /* 0x020fce0003f65270 */
[----:B------:R-:W0:Y:S01]  /*0a20*/  @!P0 LDC.64 R16, c[0x0][0x380] ;  /* 0x0000e000ff108b82 */ /* 0x000e220000000a00 */
[CC--:B------:R-:W-:Y:S02]  /*0a30*/  @!P0 IMAD R21, R0.reuse, R13.reuse, R6 ;  /* 0x0000000d00158224 */ /* 0x0c0fe400078e0206 */
[----:B------:R-:W-:-:S05]  /*0a40*/  @!P1 IMAD R23, R0, R13, R13 ;  /* 0x0000000d00179224 */ /* 0x000fca00078e020d */
[----:B------:R-:W1:Y:S01]  /*0a50*/  @!P1 LDC.64 R14, c[0x0][0x380] ;  /* 0x0000e000ff0e9b82 */ /* 0x000e620000000a00 */
[----:B------:R-:W-:Y:S01]  /*0a60*/  @!P2 IADD3 R12, PT, PT, R0, 0x2, RZ ;  /* 0x00000002000ca810 */ /* 0x000fe20007ffe0ff */
[----:B------:R-:W-:Y:S01]  /*0a70*/  @!P1 IMAD.IADD R23, R6, 0x1, R23 ;  /* 0x0000000106179824 */ /* 0x000fe200078e0217 */
[----:B------:R-:W-:-:S03]  /*0a80*/  @!P3 IADD3 R18, PT, PT, R0, 0x3, RZ ;  /* 0x000000030012b810 */ /* 0x000fc60007ffe0ff */
[----:B------:R-:W-:Y:S02]  /*0a90*/  @!P2 IMAD R19, R12, R13, R6 ;  /* 0x0000000d0c13a224 */ /* 0x000fe400078e0206 */
[----:B------:R-:W2:Y:S08]  /*0aa0*/  @!P2 LDC.64 R10, c[0x0][0x380] ;  /* 0x0000e000ff0aab82 */ /* 0x000eb00000000a00 */
[----:B------:R-:W3:Y:S01]  /*0ab0*/  @!P3 LDC.64 R8, c[0x0][0x380] ;  /* 0x0000e000ff08bb82 */ /* 0x000ee20000000a00 */
[----:B0-----:R-:W-:-:S06]  /*0ac0*/  @!P0 IMAD.WIDE R16, R21, 0x4, R16 ;  /* 0x0000000415108825 */ /* 0x001fcc00078e0210 */
[----:B------:R-:W4:Y:S01]  /*0ad0*/  @!P0 LDG.E R16, desc[UR10][R16.64] ;  /* 0x0000000a10108981 */ /* 0x000f22000c1e1900 */
[----:B-1----:R-:W-:-:S06]  /*0ae0*/  @!P1 IMAD.WIDE R14, R23, 0x4, R14 ;  /* 0x00000004170e9825 */ /* 0x002fcc00078e020e */
[----:B------:R-:W5:Y:S01]  /*0af0*/  @!P1 LDG.E R14, desc[UR10][R14.64] ;  /* 0x0000000a0e0e9981 */ /* 0x000f62000c1e1900 */
[----:B--2---:R-:W-:-:S04]  /*0b00*/  @!P2 IMAD.WIDE R10, R19, 0x4, R10 ;  /* 0x00000004130aa825 */ /* 0x004fc800078e020a */
[----:B------:R-:W-:Y:S02]  /*0b10*/  @!P3 IMAD R19, R18, R13, R6 ;  /* 0x0000000d1213b224 */ /* 0x000fe400078e0206 */
[----:B------:R-:W2:Y:S02]  /*0b20*/  @!P2 LDG.E R10, desc[UR10][R10.64] ;  /* 0x0000000a0a0aa981 */ /* 0x000ea4000c1e1900 */
[----:B---3--:R-:W-:-:S06]  /*0b30*/  @!P3 IMAD.WIDE R8, R19, 0x4, R8 ;  /* 0x000000041308b825 */ /* 0x008fcc00078e0208 */
[----:B------:R-:W3:Y:S01]  /*0b40*/  @!P3 LDG.E R8, desc[UR10][R8.64] ;  /* 0x0000000a0808b981 */ /* 0x000ee2000c1e1900 */
[----:B------:R-:W-:-:S05]  /*0b50*/  @!P0 IADD3 R4, PT, PT, R4, 0x1, RZ ;  /* 0x0000000104048810 */ /* 0x000fca0007ffe0ff */
[----:B------:R-:W-:-:S05]  /*0b60*/  @!P1 VIADD R4, R4, 0x1 ;  /* 0x0000000104049836 */ /* 0x000fca0000000000 */
[----:B------:R-:W-:Y:S02]  /*0b70*/  @!P2 IADD3 R4, PT, PT, R4, 0x1, RZ ;  /* 0x000000010404a810 */ /* 0x000fe40007ffe0ff */
[----:B------:R-:W-:-:S03]  /*0b80*/  IADD3 R0, PT, PT, R0, 0x4, RZ ;  /* 0x0000000400007810 */ /* 0x000fc60007ffe0ff */
[----:B------:R-:W-:Y:S02]  /*0b90*/  @!P3 VIADD R4, R4, 0x1 ;  /* 0x000000010404b836 */ /* 0x000fe40000000000 */
[----:B----4-:R-:W-:Y:S01]  /*0ba0*/  @!P0 FADD R5, R5, R16 ;  /* 0x0000001005058221 */ /* 0x010fe20000000000 */
[----:B------:R-:W-:-:S03]  /*0bb0*/  @!P0 FFMA R7, R16, R16, R7 ;  /* 0x0000001010078223 */ /* 0x000fc60000000007 */
[----:B-----5:R-:W-:Y:S01]  /*0bc0*/  @!P1 FADD R5, R5, R14 ;  /* 0x0000000e05059221 */ /* 0x020fe20000000000 */
[----:B------:R-:W-:-:S03]  /*0bd0*/  @!P1 FFMA R7, R14, R14, R7 ;  /* 0x0000000e0e079223 */ /* 0x000fc60000000007 */
[----:B--2---:R-:W-:Y:S01]  /*0be0*/  @!P2 FADD R5, R5, R10 ;  /* 0x0000000a0505a221 */ /* 0x004fe20000000000 */
[----:B------:R-:W-:-:S03]  /*0bf0*/  @!P2 FFMA R7, R10, R10, R7 ;  /* 0x0000000a0a07a223 */ /* 0x000fc60000000007 */
[----:B---3--:R-:W-:Y:S01]  /*0c00*/  @!P3 FADD R5, R5, R8 ;  /* 0x000000080505b221 */ /* 0x008fe20000000000 */
[----:B------:R-:W-:-:S07]  /*0c10*/  @!P3 FFMA R7, R8, R8, R7 ;  /* 0x000000080807b223 */ /* 0x000fce0000000007 */
.L_x_4:
[----:B------:R-:W-:Y:S05]  /*0c20*/  BRA.U !UP1, `(.L_x_1) ;  /* 0x0000000109a47547 */ /* 0x000fea000b800000 */
[----:B------:R-:W-:Y:S02]  /*0c30*/  UISETP.NE.AND UP0, UPT, UR5, 0x1, UPT ;  /* 0x000000010500788c */ /* 0x000fe4000bf05270 */
[----:B------:R-:W-:-:S04]  /*0c40*/  ULOP3.LUT UR4, UR4, 0x1, URZ, 0xc0, !UPT ;  /* 0x0000000104047892 */ /* 0x000fc8000f8ec0ff */
[----:B------:R-:W-:-:S03]  /*0c50*/  UISETP.NE.U32.AND UP1, UPT, UR4, 0x1, UPT ;  /* 0x000000010400788c */ /* 0x000fc6000bf25070 */
[----:B------:R-:W-:Y:S08]  /*0c60*/  BRA.U !UP0, `(.L_x_5) ;  /* 0x0000000108587547 */ /* 0x000ff0000b800000 */
[----:B------:R-:W0:Y:S02]  /*0c70*/  LDC.64 R8, c[0x0][0x388] ;  /* 0x0000e200ff087b82 */ /* 0x000e240000000a00 */
[----:B0-----:R-:W-:-:S05]  /*0c80*/  IMAD.WIDE.U32 R8, R0, 0x4, R8 ;  /* 0x0000000400087825 */ /* 0x001fca00078e0008 */
[----:B------:R-:W2:Y:S04]  /*0c90*/  LDG.E R10, desc[UR10][R8.64] ;  /* 0x0000000a080a7981 */ /* 0x000ea8000c1e1900 */
[----:B------:R-:W3:Y:S01]  /*0ca0*/  LDG.E R12, desc[UR10][R8.64+0x4] ;  /* 0x0000040a080c7981 */ /* 0x000ee2000c1e1900 */
[-C--:B--2---:R-:W-:Y:S02]  /*0cb0*/  ISETP.NE.AND P0, PT, R10, R3.reuse, PT ;  /* 0x000000030a00720c */ /* 0x084fe40003f05270 */
[----:B---3--:R-:W-:-:S11]  /*0cc0*/  ISETP.NE.AND P1, PT, R12, R3, PT ;  /* 0x000000030c00720c */ /* 0x008fd60003f25270 */
[----:B------:R-:W0:Y:S01]  /*0cd0*/  @!P0 LDC.64 R10, c[0x0][0x380] ;  /* 0x0000e000ff0a8b82 */ /* 0x000e220000000a00 */
[CC--:B------:R-:W-:Y:S02]  /*0ce0*/  @!P0 IMAD R17, R0.reuse, R13.reuse, R6 ;  /* 0x0000000d00118224 */ /* 0x0c0fe400078e0206 */
[----:B------:R-:W-:-:S05]  /*0cf0*/  @!P1 IMAD R19, R0, R13, R13 ;  /* 0x0000000d00139224 */ /* 0x000fca00078e020d */
[----:B------:R-:W1:Y:S01]  /*0d00*/  @!P1 LDC.64 R14, c[0x0][0x380] ;  /* 0x0000e000ff0e9b82 */ /* 0x000e620000000a00 */
[----:B------:R-:W-:Y:S01]  /*0d10*/  @!P1 IADD3 R19, PT, PT, R6, R19, RZ ;  /* 0x0000001306139210 */ /* 0x000fe20007ffe0ff */
[----:B0-----:R-:W-:-:S06]  /*0d20*/  @!P0 IMAD.WIDE R10, R17, 0x4, R10 ;  /* 0x00000004110a8825 */ /* 0x001fcc00078e020a */
[----:B------:R-:W2:Y:S01]  /*0d30*/  @!P0 LDG.E R10, desc[UR10][R10.64] ;  /* 0x0000000a0a0a8981 */ /* 0x000ea2000c1e1900 */
[----:B-1----:R-:W-:-:S06]  /*0d40*/  @!P1 IMAD.WIDE R14, R19, 0x4, R14 ;  /* 0x00000004130e9825 */ /* 0x002fcc00078e020e */
[----:B------:R-:W3:Y:S01]  /*0d50*/  @!P1 LDG.E R14, desc[UR10][R14.64] ;  /* 0x0000000a0e0e9981 */ /* 0x000ee2000c1e1900 */
[----:B------:R-:W-:Y:S01]  /*0d60*/  @!P0 IADD3 R4, PT, PT, R4, 0x1, RZ ;  /* 0x0000000104048810 */ /* 0x000fe20007ffe0ff */
[----:B------:R-:W-:-:S03]  /*0d70*/  VIADD R0, R0, 0x2 ;  /* 0x0000000200007836 */ /* 0x000fc60000000000 */
[----:B------:R-:W-:Y:S01]  /*0d80*/  @!P1 IADD3 R4, PT, PT, R4, 0x1, RZ ;  /* 0x0000000104049810 */ /* 0x000fe20007ffe0ff */
[----:B--2---:R-:W-:Y:S01]  /*0d90*/  @!P0 FADD R5, R5, R10 ;  /* 0x0000000a05058221 */ /* 0x004fe20000000000 */
[----:B------:R-:W-:-:S03]  /*0da0*/  @!P0 FFMA R7, R10, R10, R7 ;  /* 0x0000000a0a078223 */ /* 0x000fc60000000007 */
[----:B---3--:R-:W-:Y:S01]  /*0db0*/  @!P1 FADD R5, R5, R14 ;  /* 0x0000000e05059221 */ /* 0x008fe20000000000 */
[----:B------:R-:W-:-:S07]  /*0dc0*/  @!P1 FFMA R7, R14, R14, R7 ;  /* 0x0000000e0e079223 */ /* 0x000fce0000000007 */
.L_x_5:
[----:B------:R-:W-:Y:S05]  /*0dd0*/  BRA.U UP1, `(.L_x_1) ;  /* 0x0000000101387547 */ /* 0x000fea000b800000 */
[----:B------:R-:W0:Y:S02]  /*0de0*/  LDC.64 R8, c[0x0][0x388] ;  /* 0x0000e200ff087b82 */ /* 0x000e240000000a00 */
[----:B0-----:R-:W-:-:S06]  /*0df0*/  IMAD.WIDE.U32 R8, R0, 0x4, R8 ;  /* 0x0000000400087825 */ /* 0x001fcc00078e0008 */
[----:B------:R-:W2:Y:S01]  /*0e00*/  LDG.E R8, desc[UR10][R8.64] ;  /* 0x0000000a08087981 */ /* 0x000ea2000c1e1900 */
[----:B------:R-:W-:Y:S01]  /*0e10*/  BSSY.RECONVERGENT B0, `(.L_x_1) ;  /* 0x000000a000007945 */ /* 0x000fe20003800200 */
[----:B--2---:R-:W-:-:S13]  /*0e20*/  ISETP.NE.AND P0, PT, R8, R3, PT ;  /* 0x000000030800720c */ /* 0x004fda0003f05270 */
[----:B------:R-:W-:Y:S05]  /*0e30*/  @P0 BRA `(.L_x_6) ;  /* 0x00000000001c0947 */ /* 0x000fea0003800000 */
[----:B------:R-:W0:Y:S01]  /*0e40*/  LDC.64 R8, c[0x0][0x380] ;  /* 0x0000e000ff087b82 */ /* 0x000e220000000a00 */
[----:B------:R-:W-:-:S04]  /*0e50*/  IMAD R13, R0, R13, R6 ;  /* 0x0000000d000d7224 */ /* 0x000fc800078e0206 */
[----:B0-----:R-:W-:-:S06]  /*0e60*/  IMAD.WIDE R8, R13, 0x4, R8 ;  /* 0x000000040d087825 */ /* 0x001fcc00078e0208 */
[----:B------:R-:W2:Y:S01]  /*0e70*/  LDG.E R8, desc[UR10][R8.64] ;  /* 0x0000000a08087981 */ /* 0x000ea2000c1e1900 */
[----:B------:R-:W-:Y:S01]  /*0e80*/  IADD3 R4, PT, PT, R4, 0x1, RZ ;  /* 0x0000000104047810 */ /* 0x000fe20007ffe0ff */
[----:B--2---:R-:W-:Y:S01]  /*0e90*/  FADD R5, R5, R8 ;  /* 0x0000000805057221 */ /* 0x004fe20000000000 */
[----:B------:R-:W-:-:S07]  /*0ea0*/  FFMA R7, R8, R8, R7 ;  /* 0x0000000808077223 */ /* 0x000fce0000000007 */
.L_x_6:
[----:B------:R-:W-:Y:S05]  /*0eb0*/  BSYNC.RECONVERGENT B0 ;  /* 0x0000000000007941 */ /* 0x000fea0003800200 */
.L_x_1:
[----:B------:R-:W-:-:S13]  /*0ec0*/  ISETP.GE.AND P0, PT, R4, 0x1, PT ;  /* 0x000000010400780c */ /* 0x000fda0003f06270 */
[----:B------:R-:W-:Y:S05]  /*0ed0*/  @!P0 BRA `(.L_x_7) ;  /* 0x0000000000a48947 */ /* 0x000fea0003800000 */
[----:B------:R-:W-:Y:S01]  /*0ee0*/  I2FP.F32.U32 R6, R4 ;  /* 0x0000000400067245 */ /* 0x000fe20000201000 */
[----:B------:R-:W-:Y:S03]  /*0ef0*/  BSSY.RECONVERGENT B0, `(.L_x_8) ;  /* 0x000000d000007945 */ /* 0x000fe60003800200 */
[----:B------:R-:W0:Y:S08]  /*0f00*/  MUFU.RCP R9, R6 ;  /* 0x0000000600097308 */ /* 0x000e300000001000 */
[----:B------:R-:W1:Y:S01]  /*0f10*/  FCHK P0, R5, R6 ;  /* 0x0000000605007302 */ /* 0x000e620000000000 */
[----:B0-----:R-:W-:-:S04]  /*0f20*/  FFMA R0, -R6, R9, 1 ;  /* 0x3f80000006007423 */ /* 0x001fc80000000109 */
[----:B------:R-:W-:-:S04]  /*0f30*/  FFMA R0, R9, R0, R9 ;  /* 0x0000000009007223 */ /* 0x000fc80000000009 */
[----:B------:R-:W-:-:S04]  /*0f40*/  FFMA R9, R0, R5, RZ ;  /* 0x0000000500097223 */ /* 0x000fc800000000ff */
[----:B------:R-:W-:-:S04]  /*0f50*/  FFMA R8, -R6, R9, R5 ;  /* 0x0000000906087223 */ /* 0x000fc80000000105 */
[----:B------:R-:W-:Y:S01]  /*0f60*/  FFMA R8, R0, R8, R9 ;  /* 0x0000000800087223 */ /* 0x000fe20000000009 */
[----:B-1----:R-:W-:Y:S06]  /*0f70*/  @!P0 BRA `(.L_x_9) ;  /* 0x0000000000108947 */ /* 0x002fec0003800000 */
[----:B------:R-:W-:Y:S01]  /*0f80*/  IMAD.MOV.U32 R0, RZ, RZ, R6 ;  /* 0x000000ffff007224 */ /* 0x000fe200078e0006 */
[----:B------:R-:W-:-:S07]  /*0f90*/  MOV R10, 0xfb0 ;  /* 0x00000fb0000a7802 */ /* 0x000fce0000000f00 */
[----:B------:R-:W-:Y:S05]  /*0fa0*/  CALL.REL.NOINC `($__internal_0_$__cuda_sm3x_div_rn_noftz_f32_slowpath) ;  /* 0x0000000000987944 */ /* 0x000fea0003c00000 */
[----:B------:R-:W-:-:S07]  /*0fb0*/  MOV R8, R0 ;  /* 0x0000000000087202 */ /* 0x000fce0000000f00 */
.L_x_9:
[----:B------:R-:W-:Y:S05]  /*0fc0*/  BSYNC.RECONVERGENT B0 ;  /* 0x0000000000007941 */ /* 0x000fea0003800200 */
.L_x_8:
[----:B------:R-:W0:Y:S01]  /*0fd0*/  LDC.64 R10, c[0x0][0x390] ;  /* 0x0000e400ff0a7b82 */ /* 0x000e220000000a00 */
[----:B------:R-:W1:Y:S01]  /*0fe0*/  MUFU.RCP R5, R6 ;  /* 0x0000000600057308 */ /* 0x000e620000001000 */
[----:B------:R-:W-:Y:S07]  /*0ff0*/  BSSY.RECONVERGENT B0, `(.L_x_10) ;  /* 0x000000f000007945 */ /* 0x000fee0003800200 */
[----:B------:R-:W2:Y:S01]  /*1000*/  FCHK P0, R7, R6 ;  /* 0x0000000607007302 */ /* 0x000ea20000000000 */
[----:B-1----:R-:W-:-:S04]  /*1010*/  FFMA R0, -R6, R5, 1 ;  /* 0x3f80000006007423 */ /* 0x002fc80000000105 */
[----:B------:R-:W-:Y:S01]  /*1020*/  FFMA R0, R5, R0, R5 ;  /* 0x0000000005007223 */ /* 0x000fe20000000005 */
[----:B0-----:R-:W-:-:S04]  /*1030*/  IMAD.WIDE R10, R2, 0x4, R10 ;  /* 0x00000004020a7825 */ /* 0x001fc800078e020a */
[----:B------:R-:W-:Y:S01]  /*1040*/  FFMA R5, R0, R7, RZ ;  /* 0x0000000700057223 */ /* 0x000fe200000000ff */
[----:B------:R0:W-:Y:S03]  /*1050*/  STG.E desc[UR10][R10.64], R8 ;  /* 0x000000080a007986 */ /* 0x0001e6000c10190a */
[----:B------:R-:W-:-:S04]  /*1060*/  FFMA R12, -R6, R5, R7 ;  /* 0x00000005060c7223 */ /* 0x000fc80000000107 */
[----:B------:R-:W-:Y:S01]  /*1070*/  FFMA R5, R0, R12, R5 ;  /* 0x0000000c00057223 */ /* 0x000fe20000000005 */
[----:B--2---:R-:W-:Y:S06]  /*1080*/  @!P0 BRA `(.L_x_11) ;  /* 0x0000000000148947 */ /* 0x004fec0003800000 */
[----:B------:R-:W-:Y:S01]  /*1090*/  MOV R5, R7 ;  /* 0x0000000700057202 */ /* 0x000fe20000000f00 */
[----:B------:R-:W-:Y:S01]  /*10a0*/  IMAD.MOV.U32 R0, RZ, RZ, R6 ;  /* 0x000000ffff007224 */ /* 0x000fe200078e0006 */
[----:B0-----:R-:W-:-:S07]  /*10b0*/  MOV R10, 0x10d0 ;  /* 0x000010d0000a7802 */ /* 0x001fce0000000f00 */
[----:B------:R-:W-:Y:S05]  /*10c0*/  CALL.REL.NOINC `($__internal_0_$__cuda_sm3x_div_rn_noftz_f32_slowpath) ;  /* 0x0000000000507944 */ /* 0x000fea0003c00000 */
[----:B------:R-:W-:-:S07]  /*10d0*/  MOV R5, R0 ;  /* 0x0000000000057202 */ /* 0x000fce0000000f00 */
.L_x_11:
[----:B------:R-:W-:Y:S05]  /*10e0*/  BSYNC.RECONVERGENT B0 ;  /* 0x0000000000007941 */ /* 0x000fea0003800200 */
.L_x_10:
[----:B------:R-:W1:Y:S01]  /*10f0*/  LDC.64 R6, c[0x0][0x398] ;  /* 0x0000e600ff067b82 */ /* 0x000e620000000a00 */
[----:B------:R-:W-:-:S07]  /*1100*/  FFMA R5, -R8, R8, R5 ;  /* 0x0000000808057223 */ /* 0x000fce0000000105 */
[----:B0-----:R-:W0:Y:S01]  /*1110*/  LDC.64 R10, c[0x0][0x3a0] ;  /* 0x0000e800ff0a7b82 */ /* 0x001e220000000a00 */
[----:B-1----:R-:W-:-:S05]  /*1120*/  IMAD.WIDE R6, R2, 0x4, R6 ;  /* 0x0000000402067825 */ /* 0x002fca00078e0206 */
[----:B------:R-:W-:Y:S01]  /*1130*/  STG.E desc[UR10][R6.64], R5 ;  /* 0x0000000506007986 */ /* 0x000fe2000c10190a */
[----:B0-----:R-:W-:-:S05]  /*1140*/  IMAD.WIDE R2, R3, 0x4, R10 ;  /* 0x0000000403027825 */ /* 0x001fca00078e020a */
[----:B------:R-:W-:Y:S01]  /*1150*/  STG.E desc[UR10][R2.64], R4 ;  /* 0x0000000402007986 */ /* 0x000fe2000c10190a */
[----:B------:R-:W-:Y:S05]  /*1160*/  EXIT ;  /* 0x000000000000794d */ /* 0x000fea0003800000 */
.L_x_7:
[----:B------:R-:W0:Y:S08]  /*1170*/  LDC.64 R4, c[0x0][0x390] ;  /* 0x0000e400ff047b82 */ /* 0x000e300000000a00 */
[----:B------:R-:W1:Y:S08]  /*1180*/  LDC.64 R6, c[0x0][0x398] ;  /* 0x0000e600ff067b82 */ /* 0x000e700000000a00 */
[----:B------:R-:W2:Y:S01]  /*1190*/  LDC.64 R8, c[0x0][0x3a0] ;  /* 0x0000e800ff087b82 */ /* 0x000ea20000000a00 */
[----:B0-----:R-:W-:-:S05]  /*11a0*/  IMAD.WIDE R4, R2, 0x4, R4 ;  /* 0x0000000402047825 */ /* 0x001fca00078e0204 */
[----:B------:R-:W-:Y:S01]  /*11b0*/  STG.E desc[UR10][R4.64], RZ ;  /* 0x000000ff04007986 */ /* 0x000fe2000c10190a */
[----:B-1----:R-:W-:-:S05]  /*11c0*/  IMAD.WIDE R6, R2, 0x4, R6 ;  /* 0x0000000402067825 */ /* 0x002fca00078e0206 */
[----:B------:R-:W-:Y:S01]  /*11d0*/  STG.E desc[UR10][R6.64], RZ ;  /* 0x000000ff06007986 */ /* 0x000fe2000c10190a */
[----:B--2---:R-:W-:-:S05]  /*11e0*/  IMAD.WIDE R8, R3, 0x4, R8 ;  /* 0x0000000403087825 */ /* 0x004fca00078e0208 */
[----:B------:R-:W-:Y:S01]  /*11f0*/  STG.E desc[UR10][R8.64], RZ ;  /* 0x000000ff08007986 */ /* 0x000fe2000c10190a */
[----:B------:R-:W-:Y:S05]  /*1200*/  EXIT ;  /* 0x000000000000794d */ /* 0x000fea0003800000 */
        .weak           $__internal_0_$__cuda_sm3x_div_rn_noftz_f32_slowpath
        .type           $__internal_0_$__cuda_sm3x_div_rn_noftz_f32_slowpath,@function
        .size           $__internal_0_$__cuda_sm3x_div_rn_noftz_f32_slowpath,(.L_x_24 - $__internal_0_$__cuda_sm3x_div_rn_noftz_f32_slowpath)
$__internal_0_$__cuda_sm3x_div_rn_noftz_f32_slowpath:
[----:B------:R-:W-:Y:S01]  /*1210*/  SHF.R.U32.HI R11, RZ, 0x17, R0 ;  /* 0x00000017ff0b7819 */ /* 0x000fe20000011600 */
[----:B------:R-:W-:Y:S01]  /*1220*/  BSSY.RECONVERGENT B1, `(.L_x_12) ;  /* 0x0000062000017945 */ /* 0x000fe20003800200 */
[----:B------:R-:W-:Y:S02]  /*1230*/  SHF.R.U32.HI R9, RZ, 0x17, R5 ;  /* 0x00000017ff097819 */ /* 0x000fe40000011605 */
[----:B------:R-:W-:Y:S02]  /*1240*/  LOP3.LUT R11, R11, 0xff, RZ, 0xc0, !PT ;  /* 0x000000ff0b0b7812 */ /* 0x000fe400078ec0ff */
[----:B------:R-:W-:Y:S02]  /*1250*/  LOP3.LUT R12, R9, 0xff, RZ, 0xc0, !PT ;  /* 0x000000ff090c7812 */ /* 0x000fe400078ec0ff */
[----:B------:R-:W-:-:S03]  /*1260*/  IADD3 R14, PT, PT, R11, -0x1, RZ ;  /* 0xffffffff0b0e7810 */ /* 0x000fc60007ffe0ff */
[----:B------:R-:W-:Y:S01]  /*1270*/  VIADD R13, R12, 0xffffffff ;  /* 0xffffffff0c0d7836 */ /* 0x000fe20000000000 */
[----:B------:R-:W-:-:S04]  /*1280*/  ISETP.GT.U32.AND P0, PT, R14, 0xfd, PT ;  /* 0x000000fd0e00780c */ /* 0x000fc80003f04070 */
[----:B------:R-:W-:-:S13]  /*1290*/  ISETP.GT.U32.OR P0, PT, R13, 0xfd, P0 ;  /* 0x000000fd0d00780c */ /* 0x000fda0000704470 */
[----:B------:R-:W-:Y:S01]  /*12a0*/  @!P0 MOV R9, RZ ;  /* 0x000000ff00098202 */ /* 0x000fe20000000f00 */
[----:B------:R-:W-:Y:S06]  /*12b0*/  @!P0 BRA `(.L_x_13) ;  /* 0x00000000005c8947 */ /* 0x000fec0003800000 */
[----:B------:R-:W-:Y:S02]  /*12c0*/  FSETP.GTU.FTZ.AND P0, PT, |R5|, +INF , PT ;  /* 0x7f8000000500780b */ /* 0x000fe40003f1c200 */
[----:B------:R-:W-:-:S04]  /*12d0*/  FSETP.GTU.FTZ.AND P1, PT, |R0|, +INF , PT ;  /* 0x7f8000000000780b */ /* 0x000fc80003f3c200 */
[----:B------:R-:W-:-:S13]  /*12e0*/  PLOP3.LUT P0, PT, P0, P1, PT, 0xf8, 0x8f ;  /* 0x00000000008f781c */ /* 0x000fda0000703f70 */
[----:B------:R-:W-:Y:S05]  /*12f0*/  @P0 BRA `(.L_x_14) ;  /* 0x00000004004c0947 */ /* 0x000fea0003800000 */
[----:B------:R-:W-:-:S13]  /*1300*/  LOP3.LUT P0, RZ, R0, 0x7fffffff, R5, 0xc8, !PT ;  /* 0x7fffffff00ff7812 */ /* 0x000fda000780c805 */
[----:B------:R-:W-:Y:S05]  /*1310*/  @!P0 BRA `(.L_x_15) ;  /* 0x00000004003c8947 */ /* 0x000fea0003800000 */
[C---:B------:R-:W-:Y:S02]  /*1320*/  FSETP.NEU.FTZ.AND P0, PT, |R5|.reuse, +INF , PT ;  /* 0x7f8000000500780b */ /* 0x040fe40003f1d200 */
[----:B------:R-:W-:Y:S02]  /*1330*/  FSETP.NEU.FTZ.AND P2, PT, |R0|, +INF , PT ;  /* 0x7f8000000000780b */ /* 0x000fe40003f5d200 */
[----:B------:R-:W-:-:S11]  /*1340*/  FSETP.NEU.FTZ.AND P1, PT, |R5|, +INF , PT ;  /* 0x7f8000000500780b */ /* 0x000fd60003f3d200 */
[----:B------:R-:W-:Y:S05]  /*1350*/  @!P2 BRA !P0, `(.L_x_15) ;  /* 0x00000004002ca947 */ /* 0x000fea0004000000 */
[----:B------:R-:W-:-:S04]  /*1360*/  LOP3.LUT P0, RZ, R5, 0x7fffffff, RZ, 0xc0, !PT ;  /* 0x7fffffff05ff7812 */ /* 0x000fc8000780c0ff */
[----:B------:R-:W-:-:S13]  /*1370*/  PLOP3.LUT P0, PT, P2, P0, PT, 0x2f, 0xf2 ;  /* 0x0000000000f2781c */ /* 0x000fda0001700577 */
[----:B------:R-:W-:Y:S05]  /*1380*/  @P0 BRA `(.L_x_16) ;  /* 0x0000000400180947 */ /* 0x000fea0003800000 */
[----:B------:R-:W-:-:S04]  /*1390*/  LOP3.LUT P0, RZ, R0, 0x7fffffff, RZ, 0xc0, !PT ;  /* 0x7fffffff00ff7812 */ /* 0x000fc8000780c0ff */
[----:B------:R-:W-:-:S13]  /*13a0*/  PLOP3.LUT P0, PT, P1, P0, PT, 0x2f, 0xf2 ;  /* 0x0000000000f2781c */ /* 0x000fda0000f00577 */
[----:B------:R-:W-:Y:S05]  /*13b0*/  @P0 BRA `(.L_x_17) ;  /* 0x0000000400000947 */ /* 0x000fea0003800000 */
[----:B------:R-:W-:Y:S02]  /*13c0*/  ISETP.GE.AND P0, PT, R13, RZ, PT ;  /* 0x000000ff0d00720c */ /* 0x000fe40003f06270 */
[----:B------:R-:W-:-:S11]  /*13d0*/  ISETP.GE.AND P1, PT, R14, RZ, PT ;  /* 0x000000ff0e00720c */ /* 0x000fd60003f26270 */
[----:B------:R-:W-:Y:S01]  /*13e0*/  @P0 MOV R9, RZ ;  /* 0x000000ff00090202 */ /* 0x000fe20000000f00 */
[----:B------:R-:W-:Y:S02]  /*13f0*/  @!P0 IMAD.MOV.U32 R9, RZ, RZ, -0x40 ;  /* 0xffffffc0ff098424 */ /* 0x000fe400078e00ff */
[----:B------:R-:W-:Y:S01]  /*1400*/  @!P0 FFMA R5, R5, 1.84467440737095516160e+19, RZ ;  /* 0x5f80000005058823 */ /* 0x000fe200000000ff */
[----:B------:R-:W-:Y:S02]  /*1410*/  @!P1 FFMA R0, R0, 1.84467440737095516160e+19, RZ ;  /* 0x5f80000000009823 */ /* 0x000fe400000000ff */
[----:B------:R-:W-:-:S07]  /*1420*/  @!P1 IADD3 R9, PT, PT, R9, 0x40, RZ ;  /* 0x0000004009099810 */ /* 0x000fce0007ffe0ff */
.L_x_13:
[----:B------:R-:W-:Y:S01]  /*1430*/  LEA R13, R11, 0xc0800000, 0x17 ;  /* 0xc08000000b0d7811 */ /* 0x000fe200078eb8ff */
[----:B------:R-:W-:Y:S01]  /*1440*/  VIADD R12, R12, 0xffffff81 ;  /* 0xffffff810c0c7836 */ /* 0x000fe20000000000 */
[----:B------:R-:W-:Y:S02]  /*1450*/  BSSY.RECONVERGENT B2, `(.L_x_18) ;  /* 0x0000035000027945 */ /* 0x000fe40003800200 */
[----:B------:R-:W-:Y:S01]  /*1460*/  IADD3 R13, PT, PT, -R13, R0, RZ ;  /* 0x000000000d0d7210 */ /* 0x000fe20007ffe1ff */
[C---:B------:R-:W-:Y:S01]  /*1470*/  IMAD R0, R12.reuse, -0x800000, R5 ;  /* 0xff8000000c007824 */ /* 0x040fe200078e0205 */
[----:B------:R-:W-:Y:S02]  /*1480*/  IADD3 R12, PT, PT, R12, 0x7f, -R11 ;  /* 0x0000007f0c0c7810 */ /* 0x000fe40007ffe80b */
[----:B------:R-:W0:Y:S01]  /*1490*/  MUFU.RCP R14, R13 ;  /* 0x0000000d000e7308 */ /* 0x000e220000001000 */
[----:B------:R-:W-:Y:S01]  /*14a0*/  FADD.FTZ R15, -R13, -RZ ;  /* 0x800000ff0d0f7221 */ /* 0x000fe20000010100 */
[----:B------:R-:W-:-:S03]  /*14b0*/  IADD3 R12, PT, PT, R12, R9, RZ ;  /* 0x000000090c0c7210 */ /* 0x000fc60007ffe0ff */
[----:B0-----:R-:W-:-:S04]  /*14c0*/  FFMA R17, R14, R15, 1 ;  /* 0x3f8000000e117423 */ /* 0x001fc8000000000f */
[----:B------:R-:W-:-:S04]  /*14d0*/  FFMA R16, R14, R17, R14 ;  /* 0x000000110e107223 */ /* 0x000fc8000000000e */
[----:B------:R-:W-:-:S04]  /*14e0*/  FFMA R5, R0, R16, RZ ;  /* 0x0000001000057223 */ /* 0x000fc800000000ff */
[----:B------:R-:W-:-:S04]  /*14f0*/  FFMA R14, R15, R5, R0 ;  /* 0x000000050f0e7223 */ /* 0x000fc80000000000 */
[----:B------:R-:W-:-:S04]  /*1500*/  FFMA R17, R16, R14, R5 ;  /* 0x0000000e10117223 */ /* 0x000fc80000000005 */
[----:B------:R-:W-:-:S04]  /*1510*/  FFMA R14, R15, R17, R0 ;  /* 0x000000110f0e7223 */ /* 0x000fc80000000000 */
[----:B------:R-:W-:-:S05]  /*1520*/  FFMA R0, R16, R14, R17 ;  /* 0x0000000e10007223 */ /* 0x000fca0000000011 */
[----:B------:R-:W-:-:S04]  /*1530*/  SHF.R.U32.HI R5, RZ, 0x17, R0 ;  /* 0x00000017ff057819 */ /* 0x000fc80000011600 */
[----:B------:R-:W-:-:S04]  /*1540*/  LOP3.LUT R5, R5, 0xff, RZ, 0xc0, !PT ;  /* 0x000000ff05057812 */ /* 0x000fc800078ec0ff */
[----:B------:R-:W-:-:S05]  /*1550*/  IADD3 R11, PT, PT, R5, R12, RZ ;  /* 0x0000000c050b7210 */ /* 0x000fca0007ffe0ff */
[----:B------:R-:W-:-:S05]  /*1560*/  VIADD R5, R11, 0xffffffff ;  /* 0xffffffff0b057836 */ /* 0x000fca0000000000 */
[----:B------:R-:W-:-:S13]  /*1570*/  ISETP.GE.U32.AND P0, PT, R5, 0xfe, PT ;  /* 0x000000fe0500780c */ /* 0x000fda0003f06070 */
[----:B------:R-:W-:Y:S05]  /*1580*/  @!P0 BRA `(.L_x_19) ;  /* 0x0000000000808947 */ /* 0x000fea0003800000 */
[----:B------:R-:W-:-:S13]  /*1590*/  ISETP.GT.AND P0, PT, R11, 0xfe, PT ;  /* 0x000000fe0b00780c */ /* 0x000fda0003f04270 */
[----:B------:R-:W-:Y:S05]  /*15a0*/  @P0 BRA `(.L_x_20) ;  /* 0x00000000006c0947 */ /* 0x000fea0003800000 */
[----:B------:R-:W-:-:S13]  /*15b0*/  ISETP.GE.AND P0, PT, R11, 0x1, PT ;  /* 0x000000010b00780c */ /* 0x000fda0003f06270 */
[----:B------:R-:W-:Y:S05]  /*15c0*/  @P0 BRA `(.L_x_21) ;  /* 0x0000000000740947 */ /* 0x000fea0003800000 */
[----:B------:R-:W-:Y:S02]  /*15d0*/  ISETP.GE.AND P0, PT, R11, -0x18, PT ;  /* 0xffffffe80b00780c */ /* 0x000fe40003f06270 */
[----:B------:R-:W-:-:S11]  /*15e0*/  LOP3.LUT R0, R0, 0x80000000, RZ, 0xc0, !PT ;  /* 0x8000000000007812 */ /* 0x000fd600078ec0ff */
[----:B------:R-:W-:Y:S05]  /*15f0*/  @!P0 BRA `(.L_x_21) ;  /* 0x0000000000688947 */ /* 0x000fea0003800000 */
[CCC-:B------:R-:W-:Y:S01]  /*1600*/  FFMA.RZ R5, R16.reuse, R14.reuse, R17.reuse ;  /* 0x0000000e10057223 */ /* 0x1c0fe2000000c011 */
[CCC-:B------:R-:W-:Y:S01]  /*1610*/  FFMA.RM R12, R16.reuse, R14.reuse, R17.reuse ;  /* 0x0000000e100c7223 */ /* 0x1c0fe20000004011 */
[C---:B------:R-:W-:Y:S02]  /*1620*/  ISETP.NE.AND P2, PT, R11.reuse, RZ, PT ;  /* 0x000000ff0b00720c */ /* 0x040fe40003f45270 */
[----:B------:R-:W-:Y:S02]  /*1630*/  ISETP.NE.AND P1, PT, R11, RZ, PT ;  /* 0x000000ff0b00720c */ /* 0x000fe40003f25270 */
[----:B------:R-:W-:Y:S01]  /*1640*/  LOP3.LUT R9, R5, 0x7fffff, RZ, 0xc0, !PT ;  /* 0x007fffff05097812 */ /* 0x000fe200078ec0ff */
[----:B------:R-:W-:Y:S01]  /*1650*/  FFMA.RP R5, R16, R14, R17 ;  /* 0x0000000e10057223 */ /* 0x000fe20000008011 */
[----:B------:R-:W-:Y:S02]  /*1660*/  IADD3 R14, PT, PT, R11, 0x20, RZ ;  /* 0x000000200b0e7810 */ /* 0x000fe40007ffe0ff */
[----:B------:R-:W-:-:S02]  /*1670*/  LOP3.LUT R9, R9, 0x800000, RZ, 0xfc, !PT ;  /* 0x0080000009097812 */ /* 0x000fc400078efcff */
[----:B------:R-:W-:Y:S02]  /*1680*/  IADD3 R11, PT, PT, -R11, RZ, RZ ;  /* 0x000000ff0b0b7210 */ /* 0x000fe40007ffe1ff */
[----:B------:R-:W-:Y:S02]  /*1690*/  SHF.L.U32 R14, R9, R14, RZ ;  /* 0x0000000e090e7219 */ /* 0x000fe400000006ff */
[----:B------:R-:W-:Y:S02]  /*16a0*/  FSETP.NEU.FTZ.AND P0, PT, R5, R12, PT ;  /* 0x0000000c0500720b */ /* 0x000fe40003f1d000 */
[----:B------:R-:W-:Y:S02]  /*16b0*/  SEL R12, R11, RZ, P2 ;  /* 0x000000ff0b0c7207 */ /* 0x000fe40001000000 */
[----:B------:R-:W-:Y:S02]  /*16c0*/  ISETP.NE.AND P1, PT, R14, RZ, P1 ;  /* 0x000000ff0e00720c */ /* 0x000fe40000f25270 */
[----:B------:R-:W-:-:S02]  /*16d0*/  SHF.R.U32.HI R12, RZ, R12, R9 ;  /* 0x0000000cff0c7219 */ /* 0x000fc40000011609 */
[----:B------:R-:W-:Y:S02]  /*16e0*/  PLOP3.LUT P0, PT, P0, P1, PT, 0xf8, 0x8f ;  /* 0x00000000008f781c */ /* 0x000fe40000703f70 */
[----:B------:R-:W-:Y:S02]  /*16f0*/  SHF.R.U32.HI R14, RZ, 0x1, R12 ;  /* 0x00000001ff0e7819 */ /* 0x000fe4000001160c */
[----:B------:R-:W-:-:S04]  /*1700*/  SEL R5, RZ, 0x1, !P0 ;  /* 0x00000001ff057807 */ /* 0x000fc80004000000 */
[----:B------:R-:W-:-:S04]  /*1710*/  LOP3.LUT R5, R5, 0x1, R14, 0xf8, !PT ;  /* 0x0000000105057812 */ /* 0x000fc800078ef80e */
[----:B------:R-:W-:-:S05]  /*1720*/  LOP3.LUT R5, R5, R12, RZ, 0xc0, !PT ;  /* 0x0000000c05057212 */ /* 0x000fca00078ec0ff */
[----:B------:R-:W-:-:S05]  /*1730*/  IMAD.IADD R5, R14, 0x1, R5 ;  /* 0x000000010e057824 */ /* 0x000fca00078e0205 */
[----:B------:R-:W-:Y:S01]  /*1740*/  LOP3.LUT R0, R5, R0, RZ, 0xfc, !PT ;  /* 0x0000000005007212 */ /* 0x000fe200078efcff */
[----:B------:R-:W-:Y:S06]  /*1750*/  BRA `(.L_x_21) ;  /* 0x0000000000107947 */ /* 0x000fec0003800000 */
.L_x_20:
[----:B------:R-:W-:-:S04]  /*1760*/  LOP3.LUT R0, R0, 0x80000000, RZ, 0xc0, !PT ;  /* 0x8000000000007812 */ /* 0x000fc800078ec0ff */
[----:B------:R-:W-:Y:S01]  /*1770*/  LOP3.LUT R0, R0, 0x7f800000, RZ, 0xfc, !PT ;  /* 0x7f80000000007812 */ /* 0x000fe200078efcff */
[----:B------:R-:W-:Y:S06]  /*1780*/  BRA `(.L_x_21) ;  /* 0x0000000000047947 */ /* 0x000fec0003800000 */
.L_x_19:
[----:B------:R-:W-:-:S07]  /*1790*/  LEA R0, R12, R0, 0x17 ;  /* 0x000000000c007211 */ /* 0x000fce00078eb8ff */
.L_x_21:
[----:B------:R-:W-:Y:S05]  /*17a0*/  BSYNC.RECONVERGENT B2 ;  /* 0x0000000000027941 */ /* 0x000fea0003800200 */
.L_x_18:
[----:B------:R-:W-:Y:S05]  /*17b0*/  BRA `(.L_x_22) ;  /* 0x0000000000207947 */ /* 0x000fea0003800000 */
.L_x_17:
[----:B------:R-:W-:-:S04]  /*17c0*/  LOP3.LUT R0, R0, 0x80000000, R5, 0x48, !PT ;  /* 0x8000000000007812 */ /* 0x000fc800078e4805 */
[----:B------:R-:W-:Y:S01]  /*17d0*/  LOP3.LUT R0, R0, 0x7f800000, RZ, 0xfc, !PT ;  /* 0x7f80000000007812 */ /* 0x000fe200078efcff */
[----:B------:R-:W-:Y:S06]  /*17e0*/  BRA `(.L_x_22) ;  /* 0x0000000000147947 */ /* 0x000fec0003800000 */
.L_x_16:
[----:B------:R-:W-:Y:S01]  /*17f0*/  LOP3.LUT R0, R0, 0x80000000, R5, 0x48, !PT ;  /* 0x8000000000007812 */ /* 0x000fe200078e4805 */
[----:B------:R-:W-:Y:S06]  /*1800*/  BRA `(.L_x_22) ;  /* 0x00000000000c7947 */ /* 0x000fec0003800000 */
.L_x_15:
[----:B------:R-:W0:Y:S01]  /*1810*/  MUFU.RSQ R0, -QNAN ;  /* 0xffc0000000007908 */ /* 0x000e220000001400 */
[----:B------:R-:W-:Y:S05]  /*1820*/  BRA `(.L_x_22) ;  /* 0x0000000000047947 */ /* 0x000fea0003800000 */
.L_x_14:
[----:B------:R-:W-:-:S07]  /*1830*/  FADD.FTZ R0, R5, R0 ;  /* 0x0000000005007221 */ /* 0x000fce0000010000 */
.L_x_22:
[----:B------:R-:W-:Y:S05]  /*1840*/  BSYNC.RECONVERGENT B1 ;  /* 0x0000000000017941 */ /* 0x000fea0003800200 */
.L_x_12:
[----:B------:R-:W-:-:S04]  /*1850*/  HFMA2 R11, -RZ, RZ, 0, 0 ;  /* 0x00000000ff0b7431 */ /* 0x000fc800000001ff */
[----:B0-----:R-:W-:Y:S05]  /*1860*/  RET.REL.NODEC R10 `(_Z21calculate_class_statsPfPiS_S_S0_iii) ;  /* 0xffffffe40ae47950 */ /* 0x001fea0003c3ffff */
.L_x_23:
        /* <DEDUP_REMOVED lines=9> */
.L_x_24:


//--------------------- .nv.shared.reserved.0     --------------------------
	.section	.nv.shared.reserved.0,"aw",@nobits
	.weak		__nv_reservedSMEM_offset_0_alias
	.size		__nv_reservedSMEM_offset_0_alias, 0, 64
	.other		__nv_reservedSMEM_offset_0_alias,@"STO_CUDA_RESERVED_SHARED STV_DEFAULT"
__nv_reservedSMEM_offset_0_alias:
	.zero		0
	.zero		64


//--------------------- .nv.global                --------------------------
	.section	.nv.global,"aw",@nobits
.nv.global:
	.type		_ZN34_INTERNAL_007be856_4_k_cu_2346b9776thrust24THRUST_300001_SM_1000_NS3seqE,@object
	.size		_ZN34_INTERNAL_007be856_4_k_cu_2346b9776thrust24THRUST_300001_SM_1000_NS3seqE,(_ZN34_INTERNAL_007be856_4_k_cu_2346b9774cuda3std3__48in_placeE - _ZN34_INTERNAL_007be856_4_k_cu_2346b9776thrust24THRUST_300001_SM_1000_NS3seqE)
_ZN34_INTERNAL_007be856_4_k_cu_2346b9776thrust24THRUST_300001_SM_1000_NS3seqE:
	.zero		1
	.type		_ZN34_INTERNAL_007be856_4_k_cu_2346b9774cuda3std3__48in_placeE,@object
	.size		_ZN34_INTERNAL_007be856_4_k_cu_2346b9774cuda3std3__48in_placeE,(_ZN34_INTERNAL_007be856_4_k_cu_2346b9774cuda3std6ranges3__45__cpo4sizeE - _ZN34_INTERNAL_007be856_4_k_cu_2346b9774cuda3std3__48in_placeE)
_ZN34_INTERNAL_007be856_4_k_cu_2346b9774cuda3std3__48in_placeE:
	.zero		1
	.type		_ZN34_INTERNAL_007be856_4_k_cu_2346b9774cuda3std6ranges3__45__cpo4sizeE,@object
	.size		_ZN34_INTERNAL_007be856_4_k_cu_2346b9774cuda3std6ranges3__45__cpo4sizeE,(_ZN34_INTERNAL_007be856_4_k_cu_2346b9776thrust24THRUST_300001_SM_1000_NS12placeholders2_3E - _ZN34_INTERNAL_007be856_4_k_cu_2346b9774cuda3std6ranges3__45__cpo4sizeE)
_ZN34_INTERNAL_007be856_4_k_cu_2346b9774cuda3std6ranges3__45__cpo4sizeE:
	.zero		1
	.type		_ZN34_INTERNAL_007be856_4_k_cu_2346b9776thrust24THRUST_300001_SM_1000_NS12placeholders2_3E,@object
	.size		_ZN34_INTERNAL_007be856_4_k_cu_2346b9776thrust24THRUST_300001_SM_1000_NS12placeholders2_3E,(_ZN34_INTERNAL_007be856_4_k_cu_2346b9774cuda3std3__45__cpo6cbeginE - _ZN34_INTERNAL_007be856_4_k_cu_2346b9776thrust24THRUST_300001_SM_1000_NS12placeholders2_3E)
_ZN34_INTERNAL_007be856_4_k_cu_2346b9776thrust24THRUST_300001_SM_1000_NS12placeholders2_3E:
	.zero		1
	.type		_ZN34_INTERNAL_007be856_4_k_cu_2346b9774cuda3std3__45__cpo6cbeginE,@object
	.size		_ZN34_INTERNAL_007be856_4_k_cu_2346b9774cuda3std3__45__cpo6cbeginE,(_ZN34_INTERNAL_007be856_4_k_cu_2346b9774cuda3std6ranges3__45__cpo6cbeginE - _ZN34_INTERNAL_007be856_4_k_cu_2346b9774cuda3std3__45__cpo6cbeginE)
_ZN34_INTERNAL_007be856_4_k_cu_2346b9774cuda3std3__45__cpo6cbeginE:
	.zero		1
	.type		_ZN34_INTERNAL_007be856_4_k_cu_2346b9774cuda3std6ranges3__45__cpo6cbeginE,@object
	.size		_ZN34_INTERNAL_007be856_4_k_cu_2346b9774cuda3std6ranges3__45__cpo6cbeginE,(_ZN34_INTERNAL_007be856_4_k_cu_2346b9776thrust24THRUST_300001_SM_1000_NS12placeholders2_7E - _ZN34_INTERNAL_007be856_4_k_cu_2346b9774cuda3std6ranges3__45__cpo6cbeginE)
_ZN34_INTERNAL_007be856_4_k_cu_2346b9774cuda3std6ranges3__45__cpo6cbeginE:
	.zero		1
	.type		_ZN34_INTERNAL_007be856_4_k_cu_2346b9776thrust24THRUST_300001_SM_1000_NS12placeholders2_7E,@object
	.size		_ZN34_INTERNAL_007be856_4_k_cu_2346b9776thrust24THRUST_300001_SM_1000_NS12placeholders2_7E,(_ZN34_INTERNAL_007be856_4_k_cu_2346b9774cuda3std3__45__cpo7crbeginE - _ZN34_INTERNAL_007be856_4_k_cu_2346b9776thrust24THRUST_300001_SM_1000_NS12placeholders2_7E)
_ZN34_INTERNAL_007be856_4_k_cu_2346b9776thrust24THRUST_300001_SM_1000_NS12placeholders2_7E:
	.zero		1
	.type		_ZN34_INTERNAL_007be856_4_k_cu_2346b9774cuda3std3__45__cpo7crbeginE,@object
	.size		_ZN34_INTERNAL_007be856_4_k_cu_2346b9774cuda3std3__45__cpo7crbeginE,(_ZN34_INTERNAL_007be856_4_k_cu_2346b9774cuda3std6ranges3__45__cpo4nextE - _ZN34_INTERNAL_007be856_4_k_cu_2346b9774cuda3std3__45__cpo7crbeginE)
_ZN34_INTERNAL_007be856_4_k_cu_2346b9774cuda3std3__45__cpo7crbeginE:
	.zero		1
	.type		_ZN34_INTERNAL_007be856_4_k_cu_2346b9774cuda3std6ranges3__45__cpo4nextE,@object
	.size		_ZN34_INTERNAL_007be856_4_k_cu_2346b9774cuda3std6ranges3__45__cpo4nextE,(_ZN34_INTERNAL_007be856_4_k_cu_2346b9774cuda3std6ranges3__45__cpo4swapE - _ZN34_INTERNAL_007be856_4_k_cu_2346b9774cuda3std6ranges3__45__cpo4nextE)
_ZN34_INTERNAL_007be856_4_k_cu_2346b9774cuda3std6ranges3__45__cpo4nextE:
	.zero		1
	.type		_ZN34_INTERNAL_007be856_4_k_cu_2346b9774cuda3std6ranges3__45__cpo4swapE,@object
	.size		_ZN34_INTERNAL_007be856_4_k_cu_2346b9774cuda3std6ranges3__45__cpo4swapE,(_ZN34_INTERNAL_007be856_4_k_cu_2346b9776thrust24THRUST_300001_SM_1000_NS8cuda_cub10par_nosyncE - _ZN34_INTERNAL_007be856_4_k_cu_2346b9774cuda3std6ranges3__45__cpo4swapE)
_ZN34_INTERNAL_007be856_4_k_cu_2346b9774cuda3std6ranges3__45__cpo4swapE:
	.zero		1
	.type		_ZN34_INTERNAL_007be856_4_k_cu_2346b9776thrust24THRUST_300001_SM_1000_NS8cuda_cub10par_nosyncE,@object
	.size		_ZN34_INTERNAL_007be856_4_k_cu_2346b9776thrust24THRUST_300001_SM_1000_NS8cuda_cub10par_nosyncE,(_ZN34_INTERNAL_007be856_4_k_cu_2346b9776thrust24THRUST_300001_SM_1000_NS12placeholders2_9E - _ZN34_INTERNAL_007be856_4_k_cu_2346b9776thrust24THRUST_300001_SM_1000_NS8cuda_cub10par_nosyncE)
_ZN34_INTERNAL_007be856_4_k_cu_2346b9776thrust24THRUST_300001_SM_1000_NS8cuda_cub10par_nosyncE:
	.zero		1
	.type		_ZN34_INTERNAL_007be856_4_k_cu_2346b9776thrust24THRUST_300001_SM_1000_NS12placeholders2_9E,@object
	.size		_ZN34_INTERNAL_007be856_4_k_cu_2346b9776thrust24THRUST_300001_SM_1000_NS12placeholders2_9E,(_ZN34_INTERNAL_007be856_4_k_cu_2346b9774cuda3std3__436_GLOBAL__N__007be856_4_k_cu_2346b9776ignoreE - _ZN34_INTERNAL_007be856_4_k_cu_2346b9776thrust24THRUST_300001_SM_1000_NS12placeholders2_9E)
_ZN34_INTERNAL_007be856_4_k_cu_2346b9776thrust24THRUST_300001_SM_1000_NS12placeholders2_9E:
	.zero		1
	.type		_ZN34_INTERNAL_007be856_4_k_cu_2346b9774cuda3std3__436_GLOBAL__N__007be856_4_k_cu_2346b9776ignoreE,@object
	.size		_ZN34_INTERNAL_007be856_4_k_cu_2346b9774cuda3std3__436_GLOBAL__N__007be856_4_k_cu_2346b9776ignoreE,(_ZN34_INTERNAL_007be856_4_k_cu_2346b9774cuda3std6ranges3__45__cpo4dataE - _ZN34_INTERNAL_007be856_4_k_cu_2346b9774cuda3std3__436_GLOBAL__N__007be856_4_k_cu_2346b9776ignoreE)
_ZN34_INTERNAL_007be856_4_k_cu_2346b9774cuda3std3__436_GLOBAL__N__007be856_4_k_cu_2346b9776ignoreE:
	.zero		1
	.type		_ZN34_INTERNAL_007be856_4_k_cu_2346b9774cuda3std6ranges3__45__cpo4dataE,@object
	.size		_ZN34_INTERNAL_007be856_4_k_cu_2346b9774cuda3std6ranges3__45__cpo4dataE,(_ZN34_INTERNAL_007be856_4_k_cu_2346b9776thrust24THRUST_300001_SM_1000_NS12placeholders2_1E - _ZN34_INTERNAL_007be856_4_k_cu_2346b9774cuda3std6ranges3__45__cpo4dataE)
_ZN34_INTERNAL_007be856_4_k_cu_2346b9774cuda3std6ranges3__45__cpo4dataE:
	.zero		1
	.type		_ZN34_INTERNAL_007be856_4_k_cu_2346b9776thrust24THRUST_300001_SM_1000_NS12placeholders2_1E,@object
	.size		_ZN34_INTERNAL_007be856_4_k_cu_2346b9776thrust24THRUST_300001_SM_1000_NS12placeholders2_1E,(_ZN34_INTERNAL_007be856_4_k_cu_2346b9774cuda3std3__45__cpo5beginE - _ZN34_INTERNAL_007be856_4_k_cu_2346b9776thrust24THRUST_300001_SM_1000_NS12placeholders2_1E)
_ZN34_INTERNAL_007be856_4_k_cu_2346b9776thrust24THRUST_300001_SM_1000_NS12placeholders2_1E:
	.zero		1
	.type		_ZN34_INTERNAL_007be856_4_k_cu_2346b9774cuda3std3__45__cpo5beginE,@object
	.size		_ZN34_INTERNAL_007be856_4_k_cu_2346b9774cuda3std3__45__cpo5beginE,(_ZN34_INTERNAL_007be856_4_k_cu_2346b9774cuda3std6ranges3__45__cpo5beginE - _ZN34_INTERNAL_007be856_4_k_cu_2346b9774cuda3std3__45__cpo5beginE)
_ZN34_INTERNAL_007be856_4_k_cu_2346b9774cuda3std3__45__cpo5beginE:
	.zero		1
	.type		_ZN34_INTERNAL_007be856_4_k_cu_2346b9774cuda3std6ranges3__45__cpo5beginE,@object
	.size		_ZN34_INTERNAL_007be856_4_k_cu_2346b9774cuda3std6ranges3__45__cpo5beginE,(_ZN34_INTERNAL_007be856_4_k_cu_2346b9776thrust24THRUST_300001_SM_1000_NS12placeholders2_5E - _ZN34_INTERNAL_007be856_4_k_cu_2346b9774cuda3std6ranges3__45__cpo5beginE)
_ZN34_INTERNAL_007be856_4_k_cu_2346b9774cuda3std6ranges3__45__cpo5beginE:
	.zero		1
	.type		_ZN34_INTERNAL_007be856_4_k_cu_2346b9776thrust24THRUST_300001_SM_1000_NS12placeholders2_5E,@object
	.size		_ZN34_INTERNAL_007be856_4_k_cu_2346b9776thrust24THRUST_300001_SM_1000_NS12placeholders2_5E,(_ZN34_INTERNAL_007be856_4_k_cu_2346b9774cuda3std3__45__cpo6rbeginE - _ZN34_INTERNAL_007be856_4_k_cu_2346b9776thrust24THRUST_300001_SM_1000_NS12placeholders2_5E)
_ZN34_INTERNAL_007be856_4_k_cu_2346b9776thrust24THRUST_300001_SM_1000_NS12placeholders2_5E:
	.zero		1
	.type		_ZN34_INTERNAL_007be856_4_k_cu_2346b9774cuda3std3__45__cpo6rbeginE,@object
	.size		_ZN34_INTERNAL_007be856_4_k_cu_2346b9774cuda3std3__45__cpo6rbeginE,(_ZN34_INTERNAL_007be856_4_k_cu_2346b9774cuda3std6ranges3__45__cpo7advanceE - _ZN34_INTERNAL_007be856_4_k_cu_2346b9774cuda3std3__45__cpo6rbeginE)
_ZN34_INTERNAL_007be856_4_k_cu_2346b9774cuda3std3__45__cpo6rbeginE:
	.zero		1
	.type		_ZN34_INTERNAL_007be856_4_k_cu_2346b9774cuda3std6ranges3__45__cpo7advanceE,@object
	.size		_ZN34_INTERNAL_007be856_4_k_cu_2346b9774cuda3std6ranges3__45__cpo7advanceE,(_ZN34_INTERNAL_007be856_4_k_cu_2346b9774cuda3std3__47nulloptE - _ZN34_INTERNAL_007be856_4_k_cu_2346b9774cuda3std6ranges3__45__cpo7advanceE)
_ZN34_INTERNAL_007be856_4_k_cu_2346b9774cuda3std6ranges3__45__cpo7advanceE:
	.zero		1
	.type		_ZN34_INTERNAL_007be856_4_k_cu_2346b9774cuda3std3__47nulloptE,@object
	.size		_ZN34_INTERNAL_007be856_4_k_cu_2346b9774cuda3std3__47nulloptE,(_ZN34_INTERNAL_007be856_4_k_cu_2346b9774cuda3std6ranges3__45__cpo8distanceE - _ZN34_INTERNAL_007be856_4_k_cu_2346b9774cuda3std3__47nulloptE)
_ZN34_INTERNAL_007be856_4_k_cu_2346b9774cuda3std3__47nulloptE:
	.zero		1
	.type		_ZN34_INTERNAL_007be856_4_k_cu_2346b9774cuda3std6ranges3__45__cpo8distanceE,@object
	.size		_ZN34_INTERNAL_007be856_4_k_cu_2346b9774cuda3std6ranges3__45__cpo8distanceE,(_ZN34_INTERNAL_007be856_4_k_cu_2346b9776thrust24THRUST_300001_SM_1000_NS12placeholders3_10E - _ZN34_INTERNAL_007be856_4_k_cu_2346b9774cuda3std6ranges3__45__cpo8distanceE)
_ZN34_INTERNAL_007be856_4_k_cu_2346b9774cuda3std6ranges3__45__cpo8distanceE:
	.zero		1
	.type		_ZN34_INTERNAL_007be856_4_k_cu_2346b9776thrust24THRUST_300001_SM_1000_NS12placeholders3_10E,@object
	.size		_ZN34_INTERNAL_007be856_4_k_cu_2346b9776thrust24THRUST_300001_SM_1000_NS12placeholders3_10E,(_ZN34_INTERNAL_007be856_4_k_cu_2346b9774cuda3std3__419piecewise_constructE - _ZN34_INTERNAL_007be856_4_k_cu_2346b9776thrust24THRUST_300001_SM_1000_NS12placeholders3_10E)
_ZN34_INTERNAL_007be856_4_k_cu_2346b9776thrust24THRUST_300001_SM_1000_NS12placeholders3_10E:
	.zero		1
	.type		_ZN34_INTERNAL_007be856_4_k_cu_2346b9774cuda3std3__419piecewise_constructE,@object
	.size		_ZN34_INTERNAL_007be856_4_k_cu_2346b9774cuda3std3__419piecewise_constructE,(_ZN34_INTERNAL_007be856_4_k_cu_2346b9774cuda3std6ranges3__45__cpo5cdataE - _ZN34_INTERNAL_007be856_4_k_cu_2346b9774cuda3std3__419piecewise_constructE)
_ZN34_INTERNAL_007be856_4_k_cu_2346b9774cuda3std3__419piecewise_constructE:
	.zero		1
	.type		_ZN34_INTERNAL_007be856_4_k_cu_2346b9774cuda3std6ranges3__45__cpo5cdataE,@object
	.size		_ZN34_INTERNAL_007be856_4_k_cu_2346b9774cuda3std6ranges3__45__cpo5cdataE,(_ZN34_INTERNAL_007be856_4_k_cu_2346b9776thrust24THRUST_300001_SM_1000_NS12placeholders2_2E - _ZN34_INTERNAL_007be856_4_k_cu_2346b9774cuda3std6ranges3__45__cpo5cdataE)
_ZN34_INTERNAL_007be856_4_k_cu_2346b9774cuda3std6ranges3__45__cpo5cdataE:
	.zero		1
	.type		_ZN34_INTERNAL_007be856_4_k_cu_2346b9776thrust24THRUST_300001_SM_1000_NS12placeholders2_2E,@object
	.size		_ZN34_INTERNAL_007be856_4_k_cu_2346b9776thrust24THRUST_300001_SM_1000_NS12placeholders2_2E,(_ZN34_INTERNAL_007be856_4_k_cu_2346b9774cuda3std3__45__cpo3endE - _ZN34_INTERNAL_007be856_4_k_cu_2346b9776thrust24THRUST_300001_SM_1000_NS12placeholders2_2E)
_ZN34_INTERNAL_007be856_4_k_cu_2346b9776thrust24THRUST_300001_SM_1000_NS12placeholders2_2E:
	.zero		1
	.type		_ZN34_INTERNAL_007be856_4_k_cu_2346b9774cuda3std3__45__cpo3endE,@object
	.size		_ZN34_INTERNAL_007be856_4_k_cu_2346b9774cuda3std3__45__cpo3endE,(_ZN34_INTERNAL_007be856_4_k_cu_2346b9774cuda3std6ranges3__45__cpo3endE - _ZN34_INTERNAL_007be856_4_k_cu_2346b9774cuda3std3__45__cpo3endE)
_ZN34_INTERNAL_007be856_4_k_cu_2346b9774cuda3std3__45__cpo3endE:
	.zero		1
	.type		_ZN34_INTERNAL_007be856_4_k_cu_2346b9774cuda3std6ranges3__45__cpo3endE,@object
	.size		_ZN34_INTERNAL_007be856_4_k_cu_2346b9774cuda3std6ranges3__45__cpo3endE,(_ZN34_INTERNAL_007be856_4_k_cu_2346b9776thrust24THRUST_300001_SM_1000_NS12placeholders2_6E - _ZN34_INTERNAL_007be856_4_k_cu_2346b9774cuda3std6ranges3__45__cpo3endE)
_ZN34_INTERNAL_007be856_4_k_cu_2346b9774cuda3std6ranges3__45__cpo3endE:
	.zero		1
	.type		_ZN34_INTERNAL_007be856_4_k_cu_2346b9776thrust24THRUST_300001_SM_1000_NS12placeholders2_6E,@object
	.size		_ZN34_INTERNAL_007be856_4_k_cu_2346b9776thrust24THRUST_300001_SM_1000_NS12placeholders2_6E,(_ZN34_INTERNAL_007be856_4_k_cu_2346b9774cuda3std3__45__cpo4rendE - _ZN34_INTERNAL_007be856_4_k_cu_2346b9776thrust24THRUST_300001_SM_1000_NS12placeholders2_6E)
_ZN34_INTERNAL_007be856_4_k_cu_2346b9776thrust24THRUST_300001_SM_1000_NS12placeholders2_6E:
	.zero		1
	.type		_ZN34_INTERNAL_007be856_4_k_cu_2346b9774cuda3std3__45__cpo4rendE,@object
	.size		_ZN34_INTERNAL_007be856_4_k_cu_2346b9774cuda3std3__45__cpo4rendE,(_ZN34_INTERNAL_007be856_4_k_cu_2346b9774cuda3std6ranges3__45__cpo9iter_swapE - _ZN34_INTERNAL_007be856_4_k_cu_2346b9774cuda3std3__45__cpo4rendE)
_ZN34_INTERNAL_007be856_4_k_cu_2346b9774cuda3std3__45__cpo4rendE:
	.zero		1
	.type		_ZN34_INTERNAL_007be856_4_k_cu_2346b9774cuda3std6ranges3__45__cpo9iter_swapE,@object
	.size		_ZN34_INTERNAL_007be856_4_k_cu_2346b9774cuda3std6ranges3__45__cpo9iter_swapE,(_ZN34_INTERNAL_007be856_4_k_cu_2346b9774cuda3std3__48unexpectE - _ZN34_INTERNAL_007be856_4_k_cu_2346b9774cuda3std6ranges3__45__cpo9iter_swapE)
_ZN34_INTERNAL_007be856_4_k_cu_2346b9774cuda3std6ranges3__45__cpo9iter_swapE:
	.zero		1
	.type		_ZN34_INTERNAL_007be856_4_k_cu_2346b9774cuda3std3__48unexpectE,@object
	.size		_ZN34_INTERNAL_007be856_4_k_cu_2346b9774cuda3std3__48unexpectE,(_ZN34_INTERNAL_007be856_4_k_cu_2346b9776thrust24THRUST_300001_SM_1000_NS8cuda_cub3parE - _ZN34_INTERNAL_007be856_4_k_cu_2346b9774cuda3std3__48unexpectE)
_ZN34_INTERNAL_007be856_4_k_cu_2346b9774cuda3std3__48unexpectE:
	.zero		1
	.type		_ZN34_INTERNAL_007be856_4_k_cu_2346b9776thrust24THRUST_300001_SM_1000_NS8cuda_cub3parE,@object
	.size		_ZN34_INTERNAL_007be856_4_k_cu_2346b9776thrust24THRUST_300001_SM_1000_NS8cuda_cub3parE,(_ZN34_INTERNAL_007be856_4_k_cu_2346b9776thrust24THRUST_300001_SM_1000_NS12placeholders2_4E - _ZN34_INTERNAL_007be856_4_k_cu_2346b9776thrust24THRUST_300001_SM_1000_NS8cuda_cub3parE)
_ZN34_INTERNAL_007be856_4_k_cu_2346b9776thrust24THRUST_300001_SM_1000_NS8cuda_cub3parE:
	.zero		1
	.type		_ZN34_INTERNAL_007be856_4_k_cu_2346b9776thrust24THRUST_300001_SM_1000_NS12placeholders2_4E,@object
	.size		_ZN34_INTERNAL_007be856_4_k_cu_2346b9776thrust24THRUST_300001_SM_1000_NS12placeholders2_4E,(_ZN34_INTERNAL_007be856_4_k_cu_2346b9774cuda3std3__45__cpo4cendE - _ZN34_INTERNAL_007be856_4_k_cu_2346b9776thrust24THRUST_300001_SM_1000_NS12placeholders2_4E)
_ZN34_INTERNAL_007be856_4_k_cu_2346b9776thrust24THRUST_300001_SM_1000_NS12placeholders2_4E:
	.zero		1
	.type		_ZN34_INTERNAL_007be856_4_k_cu_2346b9774cuda3std3__45__cpo4cendE,@object
	.size		_ZN34_INTERNAL_007be856_4_k_cu_2346b9774cuda3std3__45__cpo4cendE,(_ZN34_INTERNAL_007be856_4_k_cu_2346b9774cuda3std6ranges3__45__cpo4cendE - _ZN34_INTERNAL_007be856_4_k_cu_2346b9774cuda3std3__45__cpo4cendE)
_ZN34_INTERNAL_007be856_4_k_cu_2346b9774cuda3std3__45__cpo4cendE:
	.zero		1
	.type		_ZN34_INTERNAL_007be856_4_k_cu_2346b9774cuda3std6ranges3__45__cpo4cendE,@object
	.size		_ZN34_INTERNAL_007be856_4_k_cu_2346b9774cuda3std6ranges3__45__cpo4cendE,(_ZN34_INTERNAL_007be856_4_k_cu_2346b9774cuda3std3__420unreachable_sentinelE - _ZN34_INTERNAL_007be856_4_k_cu_2346b9774cuda3std6ranges3__45__cpo4cendE)
_ZN34_INTERNAL_007be856_4_k_cu_2346b9774cuda3std6ranges3__45__cpo4cendE:
	.zero		1
	.type		_ZN34_INTERNAL_007be856_4_k_cu_2346b9774cuda3std3__420unreachable_sentinelE,@object
	.size		_ZN34_INTERNAL_007be856_4_k_cu_2346b9774cuda3std3__420unreachable_sentinelE,(_ZN34_INTERNAL_007be856_4_k_cu_2346b9774cuda3std6ranges3__45__cpo5ssizeE - _ZN34_INTERNAL_007be856_4_k_cu_2346b9774cuda3std3__420unreachable_sentinelE)
_ZN34_INTERNAL_007be856_4_k_cu_2346b9774cuda3std3__420unreachable_sentinelE:
	.zero		1
	.type		_ZN34_INTERNAL_007be856_4_k_cu_2346b9774cuda3std6ranges3__45__cpo5ssizeE,@object
	.size		_ZN34_INTERNAL_007be856_4_k_cu_2346b9774cuda3std6ranges3__45__cpo5ssizeE,(_ZN34_INTERNAL_007be856_4_k_cu_2346b9776thrust24THRUST_300001_SM_1000_NS12placeholders2_8E - _ZN34_INTERNAL_007be856_4_k_cu_2346b9774cuda3std6ranges3__45__cpo5ssizeE)
_ZN34_INTERNAL_007be856_4_k_cu_2346b9774cuda3std6ranges3__45__cpo5ssizeE:
	.zero		1
	.type		_ZN34_INTERNAL_007be856_4_k_cu_2346b9776thrust24THRUST_300001_SM_1000_NS12placeholders2_8E,@object
	.size		_ZN34_INTERNAL_007be856_4_k_cu_2346b9776thrust24THRUST_300001_SM_1000_NS12placeholders2_8E,(_ZN34_INTERNAL_007be856_4_k_cu_2346b9774cuda3std3__45__cpo5crendE - _ZN34_INTERNAL_007be856_4_k_cu_2346b9776thrust24THRUST_300001_SM_1000_NS12placeholders2_8E)
_ZN34_INTERNAL_007be856_4_k_cu_2346b9776thrust24THRUST_300001_SM_1000_NS12placeholders2_8E:
	.zero		1
	.type		_ZN34_INTERNAL_007be856_4_k_cu_2346b9774cuda3std3__45__cpo5crendE,@object
	.size		_ZN34_INTERNAL_007be856_4_k_cu_2346b9774cuda3std3__45__cpo5crendE,(_ZN34_INTERNAL_007be856_4_k_cu_2346b9774cuda3std6ranges3__45__cpo4prevE - _ZN34_INTERNAL_007be856_4_k_cu_2346b9774cuda3std3__45__cpo5crendE)
_ZN34_INTERNAL_007be856_4_k_cu_2346b9774cuda3std3__45__cpo5crendE:
	.zero		1
	.type		_ZN34_INTERNAL_007be856_4_k_cu_2346b9774cuda3std6ranges3__45__cpo4prevE,@object
	.size		_ZN34_INTERNAL_007be856_4_k_cu_2346b9774cuda3std6ranges3__45__cpo4prevE,(_ZN34_INTERNAL_007be856_4_k_cu_2346b9774cuda3std6ranges3__45__cpo9iter_moveE - _ZN34_INTERNAL_007be856_4_k_cu_2346b9774cuda3std6ranges3__45__cpo4prevE)
_ZN34_INTERNAL_007be856_4_k_cu_2346b9774cuda3std6ranges3__45__cpo4prevE:
	.zero		1
	.type		_ZN34_INTERNAL_007be856_4_k_cu_2346b9774cuda3std6ranges3__45__cpo9iter_moveE,@object
	.size		_ZN34_INTERNAL_007be856_4_k_cu_2346b9774cuda3std6ranges3__45__cpo9iter_moveE,(_ZN34_INTERNAL_007be856_4_k_cu_2346b9776thrust24THRUST_300001_SM_1000_NS6system6detail10sequential3seqE - _ZN34_INTERNAL_007be856_4_k_cu_2346b9774cuda3std6ranges3__45__cpo9iter_moveE)
_ZN34_INTERNAL_007be856_4_k_cu_2346b9774cuda3std6ranges3__45__cpo9iter_moveE:
	.zero		1
	.type		_ZN34_INTERNAL_007be856_4_k_cu_2346b9776thrust24THRUST_300001_SM_1000_NS6system6detail10sequential3seqE,@object
	.size		_ZN34_INTERNAL_007be856_4_k_cu_2346b9776thrust24THRUST_300001_SM_1000_NS6system6detail10sequential3seqE,(.L_31 - _ZN34_INTERNAL_007be856_4_k_cu_2346b9776thrust24THRUST_300001_SM_1000_NS6system6detail10sequential3seqE)
_ZN34_INTERNAL_007be856_4_k_cu_2346b9776thrust24THRUST_300001_SM_1000_NS6system6detail10sequential3seqE:
	.zero		1
.L_31:


//--------------------- .nv.constant0._ZN3cub18CUB_300001_SM_10006detail11EmptyKernelIvEEvv --------------------------
	.section	.nv.constant0._ZN3cub18CUB_300001_SM_10006detail11EmptyKernelIvEEvv,"a",@progbits
	.sectionflags	@""
	.align	4
.nv.constant0._ZN3cub18CUB_300001_SM_10006detail11EmptyKernelIvEEvv:
	.zero		896


//--------------------- .nv.constant0._Z21calculate_class_statsPfPiS_S_S0_iii --------------------------
	.section	.nv.constant0._Z21calculate_class_statsPfPiS_S_S0_iii,"a",@progbits
	.sectionflags	@""
	.align	4
.nv.constant0._Z21calculate_class_statsPfPiS_S_S0_iii:
	.zero		948


//--------------------- SYMBOLS --------------------------

	.type		.nv.reservedSmem.offset0,@object
	.size		.nv.reservedSmem.offset0,0x4
